//
// Generated by NVIDIA NVVM Compiler
//
// Compiler Build ID: CL-36424714
// Cuda compilation tools, release 13.0, V13.0.88
// Based on NVVM 20.0.0
//

.version 9.0
.target sm_100
.address_size 64

	// .globl	_Z7picountPi
.global .align 4 .b8 precalc_xorwow_matrix[102400];
.global .align 4 .b8 precalc_xorwow_offset_matrix[102400];
.global .align 4 .b8 mrg32k3aM1[2304];
.global .align 4 .b8 mrg32k3aM2[2304];
.global .align 4 .b8 mrg32k3aM1SubSeq[2016];
.global .align 4 .b8 mrg32k3aM2SubSeq[2016];
.global .align 4 .b8 mrg32k3aM1Seq[2304];
.global .align 4 .b8 mrg32k3aM2Seq[2304];
.const .align 8 .b8 __cr_lgamma_table[72];
// _ZZ7picountPiE7counter has been demoted

.visible .entry _Z7picountPi(
	.param .u64 .ptr .align 1 _Z7picountPi_param_0
)
{
	.local .align 8 .b8 	__local_depot0[48];
	.reg .b64 	%SP;
	.reg .b64 	%SPL;
	.reg .pred 	%p<65>;
	.reg .b32 	%r<1375>;
	.reg .b32 	%f<25>;
	.reg .b64 	%rd<28>;
	// demoted variable
	.shared .align 4 .b8 _ZZ7picountPiE7counter[128];
	mov.u64 	%SPL, __local_depot0;
	ld.param.u64 	%rd10, [_Z7picountPi_param_0];
	add.u64 	%rd1, %SPL, 0;
	mov.u32 	%r1, %tid.x;
	mov.u32 	%r2, %ctaid.x;
	mov.u32 	%r574, %ntid.x;
	mad.lo.s32 	%r3, %r2, %r574, %r1;
	// begin inline asm
	mov.u64 	%rd11, %clock64;
	// end inline asm
	cvt.u32.u64 	%r575, %rd11;
	xor.b32  	%r576, %r575, -1429050551;
	mul.lo.s32 	%r4, %r576, 1099087573;
	{ .reg .b32 tmp; mov.b64 {tmp, %r577}, %rd11; }
	xor.b32  	%r5, %r577, -136515619;
	mul.lo.s32 	%r578, %r5, -1703105765;
	add.s32 	%r579, %r4, %r578;
	add.s32 	%r580, %r579, 6615241;
	add.s32 	%r1097, %r4, 123456789;
	st.local.v2.u32 	[%rd1], {%r580, %r1097};
	xor.b32  	%r1096, %r4, 362436069;
	add.s32 	%r1095, %r578, 521288629;
	st.local.v2.u32 	[%rd1+8], {%r1096, %r1095};
	xor.b32  	%r1094, %r578, 88675123;
	add.s32 	%r1093, %r4, 5783321;
	st.local.v2.u32 	[%rd1+16], {%r1094, %r1093};
	setp.eq.s32 	%p1, %r3, 0;
	@%p1 bra 	$L__BB0_115;
	cvt.s64.s32 	%rd27, %r3;
	mov.b32 	%r1080, 0;
$L__BB0_2:
	mov.u64 	%rd3, %rd27;
	and.b64  	%rd4, %rd3, 3;
	setp.eq.s64 	%p2, %rd4, 0;
	@%p2 bra 	$L__BB0_114;
	mul.wide.u32 	%rd13, %r1080, 3200;
	mov.u64 	%rd14, precalc_xorwow_matrix;
	add.s64 	%rd5, %rd14, %rd13;
	mov.b32 	%r1093, 0;
	mov.u32 	%r1094, %r1093;
	mov.u32 	%r1095, %r1093;
	mov.u32 	%r1096, %r1093;
	mov.u32 	%r1097, %r1093;
	mov.u32 	%r1086, %r1093;
$L__BB0_4:
	mul.wide.u32 	%rd15, %r1086, 4;
	add.s64 	%rd16, %rd1, %rd15;
	ld.local.u32 	%r23, [%rd16+4];
	shl.b32 	%r24, %r1086, 5;
	mov.b32 	%r1092, 0;
$L__BB0_5:
	.pragma "nounroll";
	shr.u32 	%r584, %r23, %r1092;
	and.b32  	%r585, %r584, 1;
	setp.eq.b32 	%p3, %r585, 1;
	not.pred 	%p4, %p3;
	add.s32 	%r586, %r24, %r1092;
	mul.lo.s32 	%r587, %r586, 5;
	mul.wide.u32 	%rd17, %r587, 4;
	add.s64 	%rd6, %rd5, %rd17;
	@%p4 bra 	$L__BB0_7;
	ld.global.u32 	%r588, [%rd6];
	xor.b32  	%r1097, %r1097, %r588;
	ld.global.u32 	%r589, [%rd6+4];
	xor.b32  	%r1096, %r1096, %r589;
	ld.global.u32 	%r590, [%rd6+8];
	xor.b32  	%r1095, %r1095, %r590;
	ld.global.u32 	%r591, [%rd6+12];
	xor.b32  	%r1094, %r1094, %r591;
	ld.global.u32 	%r592, [%rd6+16];
	xor.b32  	%r1093, %r1093, %r592;
$L__BB0_7:
	and.b32  	%r594, %r584, 2;
	setp.eq.s32 	%p5, %r594, 0;
	@%p5 bra 	$L__BB0_9;
	ld.global.u32 	%r595, [%rd6+20];
	xor.b32  	%r1097, %r1097, %r595;
	ld.global.u32 	%r596, [%rd6+24];
	xor.b32  	%r1096, %r1096, %r596;
	ld.global.u32 	%r597, [%rd6+28];
	xor.b32  	%r1095, %r1095, %r597;
	ld.global.u32 	%r598, [%rd6+32];
	xor.b32  	%r1094, %r1094, %r598;
	ld.global.u32 	%r599, [%rd6+36];
	xor.b32  	%r1093, %r1093, %r599;
$L__BB0_9:
	and.b32  	%r601, %r584, 4;
	setp.eq.s32 	%p6, %r601, 0;
	@%p6 bra 	$L__BB0_11;
	ld.global.u32 	%r602, [%rd6+40];
	xor.b32  	%r1097, %r1097, %r602;
	ld.global.u32 	%r603, [%rd6+44];
	xor.b32  	%r1096, %r1096, %r603;
	ld.global.u32 	%r604, [%rd6+48];
	xor.b32  	%r1095, %r1095, %r604;
	ld.global.u32 	%r605, [%rd6+52];
	xor.b32  	%r1094, %r1094, %r605;
	ld.global.u32 	%r606, [%rd6+56];
	xor.b32  	%r1093, %r1093, %r606;
$L__BB0_11:
	and.b32  	%r608, %r584, 8;
	setp.eq.s32 	%p7, %r608, 0;
	@%p7 bra 	$L__BB0_13;
	ld.global.u32 	%r609, [%rd6+60];
	xor.b32  	%r1097, %r1097, %r609;
	ld.global.u32 	%r610, [%rd6+64];
	xor.b32  	%r1096, %r1096, %r610;
	ld.global.u32 	%r611, [%rd6+68];
	xor.b32  	%r1095, %r1095, %r611;
	ld.global.u32 	%r612, [%rd6+72];
	xor.b32  	%r1094, %r1094, %r612;
	ld.global.u32 	%r613, [%rd6+76];
	xor.b32  	%r1093, %r1093, %r613;
$L__BB0_13:
	and.b32  	%r615, %r584, 16;
	setp.eq.s32 	%p8, %r615, 0;
	@%p8 bra 	$L__BB0_15;
	ld.global.u32 	%r616, [%rd6+80];
	xor.b32  	%r1097, %r1097, %r616;
	ld.global.u32 	%r617, [%rd6+84];
	xor.b32  	%r1096, %r1096, %r617;
	ld.global.u32 	%r618, [%rd6+88];
	xor.b32  	%r1095, %r1095, %r618;
	ld.global.u32 	%r619, [%rd6+92];
	xor.b32  	%r1094, %r1094, %r619;
	ld.global.u32 	%r620, [%rd6+96];
	xor.b32  	%r1093, %r1093, %r620;
$L__BB0_15:
	and.b32  	%r622, %r584, 32;
	setp.eq.s32 	%p9, %r622, 0;
	@%p9 bra 	$L__BB0_17;
	ld.global.u32 	%r623, [%rd6+100];
	xor.b32  	%r1097, %r1097, %r623;
	ld.global.u32 	%r624, [%rd6+104];
	xor.b32  	%r1096, %r1096, %r624;
	ld.global.u32 	%r625, [%rd6+108];
	xor.b32  	%r1095, %r1095, %r625;
	ld.global.u32 	%r626, [%rd6+112];
	xor.b32  	%r1094, %r1094, %r626;
	ld.global.u32 	%r627, [%rd6+116];
	xor.b32  	%r1093, %r1093, %r627;
$L__BB0_17:
	and.b32  	%r629, %r584, 64;
	setp.eq.s32 	%p10, %r629, 0;
	@%p10 bra 	$L__BB0_19;
	ld.global.u32 	%r630, [%rd6+120];
	xor.b32  	%r1097, %r1097, %r630;
	ld.global.u32 	%r631, [%rd6+124];
	xor.b32  	%r1096, %r1096, %r631;
	ld.global.u32 	%r632, [%rd6+128];
	xor.b32  	%r1095, %r1095, %r632;
	ld.global.u32 	%r633, [%rd6+132];
	xor.b32  	%r1094, %r1094, %r633;
	ld.global.u32 	%r634, [%rd6+136];
	xor.b32  	%r1093, %r1093, %r634;
$L__BB0_19:
	and.b32  	%r636, %r584, 128;
	setp.eq.s32 	%p11, %r636, 0;
	@%p11 bra 	$L__BB0_21;
	ld.global.u32 	%r637, [%rd6+140];
	xor.b32  	%r1097, %r1097, %r637;
	ld.global.u32 	%r638, [%rd6+144];
	xor.b32  	%r1096, %r1096, %r638;
	ld.global.u32 	%r639, [%rd6+148];
	xor.b32  	%r1095, %r1095, %r639;
	ld.global.u32 	%r640, [%rd6+152];
	xor.b32  	%r1094, %r1094, %r640;
	ld.global.u32 	%r641, [%rd6+156];
	xor.b32  	%r1093, %r1093, %r641;
$L__BB0_21:
	and.b32  	%r643, %r584, 256;
	setp.eq.s32 	%p12, %r643, 0;
	@%p12 bra 	$L__BB0_23;
	ld.global.u32 	%r644, [%rd6+160];
	xor.b32  	%r1097, %r1097, %r644;
	ld.global.u32 	%r645, [%rd6+164];
	xor.b32  	%r1096, %r1096, %r645;
	ld.global.u32 	%r646, [%rd6+168];
	xor.b32  	%r1095, %r1095, %r646;
	ld.global.u32 	%r647, [%rd6+172];
	xor.b32  	%r1094, %r1094, %r647;
	ld.global.u32 	%r648, [%rd6+176];
	xor.b32  	%r1093, %r1093, %r648;
$L__BB0_23:
	and.b32  	%r650, %r584, 512;
	setp.eq.s32 	%p13, %r650, 0;
	@%p13 bra 	$L__BB0_25;
	ld.global.u32 	%r651, [%rd6+180];
	xor.b32  	%r1097, %r1097, %r651;
	ld.global.u32 	%r652, [%rd6+184];
	xor.b32  	%r1096, %r1096, %r652;
	ld.global.u32 	%r653, [%rd6+188];
	xor.b32  	%r1095, %r1095, %r653;
	ld.global.u32 	%r654, [%rd6+192];
	xor.b32  	%r1094, %r1094, %r654;
	ld.global.u32 	%r655, [%rd6+196];
	xor.b32  	%r1093, %r1093, %r655;
$L__BB0_25:
	and.b32  	%r657, %r584, 1024;
	setp.eq.s32 	%p14, %r657, 0;
	@%p14 bra 	$L__BB0_27;
	ld.global.u32 	%r658, [%rd6+200];
	xor.b32  	%r1097, %r1097, %r658;
	ld.global.u32 	%r659, [%rd6+204];
	xor.b32  	%r1096, %r1096, %r659;
	ld.global.u32 	%r660, [%rd6+208];
	xor.b32  	%r1095, %r1095, %r660;
	ld.global.u32 	%r661, [%rd6+212];
	xor.b32  	%r1094, %r1094, %r661;
	ld.global.u32 	%r662, [%rd6+216];
	xor.b32  	%r1093, %r1093, %r662;
$L__BB0_27:
	and.b32  	%r664, %r584, 2048;
	setp.eq.s32 	%p15, %r664, 0;
	@%p15 bra 	$L__BB0_29;
	ld.global.u32 	%r665, [%rd6+220];
	xor.b32  	%r1097, %r1097, %r665;
	ld.global.u32 	%r666, [%rd6+224];
	xor.b32  	%r1096, %r1096, %r666;
	ld.global.u32 	%r667, [%rd6+228];
	xor.b32  	%r1095, %r1095, %r667;
	ld.global.u32 	%r668, [%rd6+232];
	xor.b32  	%r1094, %r1094, %r668;
	ld.global.u32 	%r669, [%rd6+236];
	xor.b32  	%r1093, %r1093, %r669;
$L__BB0_29:
	and.b32  	%r671, %r584, 4096;
	setp.eq.s32 	%p16, %r671, 0;
	@%p16 bra 	$L__BB0_31;
	ld.global.u32 	%r672, [%rd6+240];
	xor.b32  	%r1097, %r1097, %r672;
	ld.global.u32 	%r673, [%rd6+244];
	xor.b32  	%r1096, %r1096, %r673;
	ld.global.u32 	%r674, [%rd6+248];
	xor.b32  	%r1095, %r1095, %r674;
	ld.global.u32 	%r675, [%rd6+252];
	xor.b32  	%r1094, %r1094, %r675;
	ld.global.u32 	%r676, [%rd6+256];
	xor.b32  	%r1093, %r1093, %r676;
$L__BB0_31:
	and.b32  	%r678, %r584, 8192;
	setp.eq.s32 	%p17, %r678, 0;
	@%p17 bra 	$L__BB0_33;
	ld.global.u32 	%r679, [%rd6+260];
	xor.b32  	%r1097, %r1097, %r679;
	ld.global.u32 	%r680, [%rd6+264];
	xor.b32  	%r1096, %r1096, %r680;
	ld.global.u32 	%r681, [%rd6+268];
	xor.b32  	%r1095, %r1095, %r681;
	ld.global.u32 	%r682, [%rd6+272];
	xor.b32  	%r1094, %r1094, %r682;
	ld.global.u32 	%r683, [%rd6+276];
	xor.b32  	%r1093, %r1093, %r683;
$L__BB0_33:
	and.b32  	%r685, %r584, 16384;
	setp.eq.s32 	%p18, %r685, 0;
	@%p18 bra 	$L__BB0_35;
	ld.global.u32 	%r686, [%rd6+280];
	xor.b32  	%r1097, %r1097, %r686;
	ld.global.u32 	%r687, [%rd6+284];
	xor.b32  	%r1096, %r1096, %r687;
	ld.global.u32 	%r688, [%rd6+288];
	xor.b32  	%r1095, %r1095, %r688;
	ld.global.u32 	%r689, [%rd6+292];
	xor.b32  	%r1094, %r1094, %r689;
	ld.global.u32 	%r690, [%rd6+296];
	xor.b32  	%r1093, %r1093, %r690;
$L__BB0_35:
	and.b32  	%r692, %r584, 32768;
	setp.eq.s32 	%p19, %r692, 0;
	@%p19 bra 	$L__BB0_37;
	ld.global.u32 	%r693, [%rd6+300];
	xor.b32  	%r1097, %r1097, %r693;
	ld.global.u32 	%r694, [%rd6+304];
	xor.b32  	%r1096, %r1096, %r694;
	ld.global.u32 	%r695, [%rd6+308];
	xor.b32  	%r1095, %r1095, %r695;
	ld.global.u32 	%r696, [%rd6+312];
	xor.b32  	%r1094, %r1094, %r696;
	ld.global.u32 	%r697, [%rd6+316];
	xor.b32  	%r1093, %r1093, %r697;
$L__BB0_37:
	add.s32 	%r1092, %r1092, 16;
	setp.ne.s32 	%p20, %r1092, 32;
	@%p20 bra 	$L__BB0_5;
	mad.lo.s32 	%r698, %r1086, -31, %r24;
	add.s32 	%r1086, %r698, 1;
	setp.ne.s32 	%p21, %r1086, 5;
	@%p21 bra 	$L__BB0_4;
	st.local.u32 	[%rd1+4], %r1097;
	st.local.v2.u32 	[%rd1+8], {%r1096, %r1095};
	st.local.v2.u32 	[%rd1+16], {%r1094, %r1093};
	setp.eq.s64 	%p22, %rd4, 1;
	@%p22 bra 	$L__BB0_114;
	mov.b32 	%r1093, 0;
	mov.u32 	%r1094, %r1093;
	mov.u32 	%r1095, %r1093;
	mov.u32 	%r1096, %r1093;
	mov.u32 	%r1097, %r1093;
	mov.u32 	%r1178, %r1093;
$L__BB0_41:
	mul.wide.u32 	%rd18, %r1178, 4;
	add.s64 	%rd19, %rd1, %rd18;
	ld.local.u32 	%r199, [%rd19+4];
	shl.b32 	%r200, %r1178, 5;
	mov.b32 	%r1184, 0;
$L__BB0_42:
	.pragma "nounroll";
	shr.u32 	%r701, %r199, %r1184;
	and.b32  	%r702, %r701, 1;
	setp.eq.b32 	%p23, %r702, 1;
	not.pred 	%p24, %p23;
	add.s32 	%r703, %r200, %r1184;
	mul.lo.s32 	%r704, %r703, 5;
	mul.wide.u32 	%rd20, %r704, 4;
	add.s64 	%rd7, %rd5, %rd20;
	@%p24 bra 	$L__BB0_44;
	ld.global.u32 	%r705, [%rd7];
	xor.b32  	%r1097, %r1097, %r705;
	ld.global.u32 	%r706, [%rd7+4];
	xor.b32  	%r1096, %r1096, %r706;
	ld.global.u32 	%r707, [%rd7+8];
	xor.b32  	%r1095, %r1095, %r707;
	ld.global.u32 	%r708, [%rd7+12];
	xor.b32  	%r1094, %r1094, %r708;
	ld.global.u32 	%r709, [%rd7+16];
	xor.b32  	%r1093, %r1093, %r709;
$L__BB0_44:
	and.b32  	%r711, %r701, 2;
	setp.eq.s32 	%p25, %r711, 0;
	@%p25 bra 	$L__BB0_46;
	ld.global.u32 	%r712, [%rd7+20];
	xor.b32  	%r1097, %r1097, %r712;
	ld.global.u32 	%r713, [%rd7+24];
	xor.b32  	%r1096, %r1096, %r713;
	ld.global.u32 	%r714, [%rd7+28];
	xor.b32  	%r1095, %r1095, %r714;
	ld.global.u32 	%r715, [%rd7+32];
	xor.b32  	%r1094, %r1094, %r715;
	ld.global.u32 	%r716, [%rd7+36];
	xor.b32  	%r1093, %r1093, %r716;
$L__BB0_46:
	and.b32  	%r718, %r701, 4;
	setp.eq.s32 	%p26, %r718, 0;
	@%p26 bra 	$L__BB0_48;
	ld.global.u32 	%r719, [%rd7+40];
	xor.b32  	%r1097, %r1097, %r719;
	ld.global.u32 	%r720, [%rd7+44];
	xor.b32  	%r1096, %r1096, %r720;
	ld.global.u32 	%r721, [%rd7+48];
	xor.b32  	%r1095, %r1095, %r721;
	ld.global.u32 	%r722, [%rd7+52];
	xor.b32  	%r1094, %r1094, %r722;
	ld.global.u32 	%r723, [%rd7+56];
	xor.b32  	%r1093, %r1093, %r723;
$L__BB0_48:
	and.b32  	%r725, %r701, 8;
	setp.eq.s32 	%p27, %r725, 0;
	@%p27 bra 	$L__BB0_50;
	ld.global.u32 	%r726, [%rd7+60];
	xor.b32  	%r1097, %r1097, %r726;
	ld.global.u32 	%r727, [%rd7+64];
	xor.b32  	%r1096, %r1096, %r727;
	ld.global.u32 	%r728, [%rd7+68];
	xor.b32  	%r1095, %r1095, %r728;
	ld.global.u32 	%r729, [%rd7+72];
	xor.b32  	%r1094, %r1094, %r729;
	ld.global.u32 	%r730, [%rd7+76];
	xor.b32  	%r1093, %r1093, %r730;
$L__BB0_50:
	and.b32  	%r732, %r701, 16;
	setp.eq.s32 	%p28, %r732, 0;
	@%p28 bra 	$L__BB0_52;
	ld.global.u32 	%r733, [%rd7+80];
	xor.b32  	%r1097, %r1097, %r733;
	ld.global.u32 	%r734, [%rd7+84];
	xor.b32  	%r1096, %r1096, %r734;
	ld.global.u32 	%r735, [%rd7+88];
	xor.b32  	%r1095, %r1095, %r735;
	ld.global.u32 	%r736, [%rd7+92];
	xor.b32  	%r1094, %r1094, %r736;
	ld.global.u32 	%r737, [%rd7+96];
	xor.b32  	%r1093, %r1093, %r737;
$L__BB0_52:
	and.b32  	%r739, %r701, 32;
	setp.eq.s32 	%p29, %r739, 0;
	@%p29 bra 	$L__BB0_54;
	ld.global.u32 	%r740, [%rd7+100];
	xor.b32  	%r1097, %r1097, %r740;
	ld.global.u32 	%r741, [%rd7+104];
	xor.b32  	%r1096, %r1096, %r741;
	ld.global.u32 	%r742, [%rd7+108];
	xor.b32  	%r1095, %r1095, %r742;
	ld.global.u32 	%r743, [%rd7+112];
	xor.b32  	%r1094, %r1094, %r743;
	ld.global.u32 	%r744, [%rd7+116];
	xor.b32  	%r1093, %r1093, %r744;
$L__BB0_54:
	and.b32  	%r746, %r701, 64;
	setp.eq.s32 	%p30, %r746, 0;
	@%p30 bra 	$L__BB0_56;
	ld.global.u32 	%r747, [%rd7+120];
	xor.b32  	%r1097, %r1097, %r747;
	ld.global.u32 	%r748, [%rd7+124];
	xor.b32  	%r1096, %r1096, %r748;
	ld.global.u32 	%r749, [%rd7+128];
	xor.b32  	%r1095, %r1095, %r749;
	ld.global.u32 	%r750, [%rd7+132];
	xor.b32  	%r1094, %r1094, %r750;
	ld.global.u32 	%r751, [%rd7+136];
	xor.b32  	%r1093, %r1093, %r751;
$L__BB0_56:
	and.b32  	%r753, %r701, 128;
	setp.eq.s32 	%p31, %r753, 0;
	@%p31 bra 	$L__BB0_58;
	ld.global.u32 	%r754, [%rd7+140];
	xor.b32  	%r1097, %r1097, %r754;
	ld.global.u32 	%r755, [%rd7+144];
	xor.b32  	%r1096, %r1096, %r755;
	ld.global.u32 	%r756, [%rd7+148];
	xor.b32  	%r1095, %r1095, %r756;
	ld.global.u32 	%r757, [%rd7+152];
	xor.b32  	%r1094, %r1094, %r757;
	ld.global.u32 	%r758, [%rd7+156];
	xor.b32  	%r1093, %r1093, %r758;
$L__BB0_58:
	and.b32  	%r760, %r701, 256;
	setp.eq.s32 	%p32, %r760, 0;
	@%p32 bra 	$L__BB0_60;
	ld.global.u32 	%r761, [%rd7+160];
	xor.b32  	%r1097, %r1097, %r761;
	ld.global.u32 	%r762, [%rd7+164];
	xor.b32  	%r1096, %r1096, %r762;
	ld.global.u32 	%r763, [%rd7+168];
	xor.b32  	%r1095, %r1095, %r763;
	ld.global.u32 	%r764, [%rd7+172];
	xor.b32  	%r1094, %r1094, %r764;
	ld.global.u32 	%r765, [%rd7+176];
	xor.b32  	%r1093, %r1093, %r765;
$L__BB0_60:
	and.b32  	%r767, %r701, 512;
	setp.eq.s32 	%p33, %r767, 0;
	@%p33 bra 	$L__BB0_62;
	ld.global.u32 	%r768, [%rd7+180];
	xor.b32  	%r1097, %r1097, %r768;
	ld.global.u32 	%r769, [%rd7+184];
	xor.b32  	%r1096, %r1096, %r769;
	ld.global.u32 	%r770, [%rd7+188];
	xor.b32  	%r1095, %r1095, %r770;
	ld.global.u32 	%r771, [%rd7+192];
	xor.b32  	%r1094, %r1094, %r771;
	ld.global.u32 	%r772, [%rd7+196];
	xor.b32  	%r1093, %r1093, %r772;
$L__BB0_62:
	and.b32  	%r774, %r701, 1024;
	setp.eq.s32 	%p34, %r774, 0;
	@%p34 bra 	$L__BB0_64;
	ld.global.u32 	%r775, [%rd7+200];
	xor.b32  	%r1097, %r1097, %r775;
	ld.global.u32 	%r776, [%rd7+204];
	xor.b32  	%r1096, %r1096, %r776;
	ld.global.u32 	%r777, [%rd7+208];
	xor.b32  	%r1095, %r1095, %r777;
	ld.global.u32 	%r778, [%rd7+212];
	xor.b32  	%r1094, %r1094, %r778;
	ld.global.u32 	%r779, [%rd7+216];
	xor.b32  	%r1093, %r1093, %r779;
$L__BB0_64:
	and.b32  	%r781, %r701, 2048;
	setp.eq.s32 	%p35, %r781, 0;
	@%p35 bra 	$L__BB0_66;
	ld.global.u32 	%r782, [%rd7+220];
	xor.b32  	%r1097, %r1097, %r782;
	ld.global.u32 	%r783, [%rd7+224];
	xor.b32  	%r1096, %r1096, %r783;
	ld.global.u32 	%r784, [%rd7+228];
	xor.b32  	%r1095, %r1095, %r784;
	ld.global.u32 	%r785, [%rd7+232];
	xor.b32  	%r1094, %r1094, %r785;
	ld.global.u32 	%r786, [%rd7+236];
	xor.b32  	%r1093, %r1093, %r786;
$L__BB0_66:
	and.b32  	%r788, %r701, 4096;
	setp.eq.s32 	%p36, %r788, 0;
	@%p36 bra 	$L__BB0_68;
	ld.global.u32 	%r789, [%rd7+240];
	xor.b32  	%r1097, %r1097, %r789;
	ld.global.u32 	%r790, [%rd7+244];
	xor.b32  	%r1096, %r1096, %r790;
	ld.global.u32 	%r791, [%rd7+248];
	xor.b32  	%r1095, %r1095, %r791;
	ld.global.u32 	%r792, [%rd7+252];
	xor.b32  	%r1094, %r1094, %r792;
	ld.global.u32 	%r793, [%rd7+256];
	xor.b32  	%r1093, %r1093, %r793;
$L__BB0_68:
	and.b32  	%r795, %r701, 8192;
	setp.eq.s32 	%p37, %r795, 0;
	@%p37 bra 	$L__BB0_70;
	ld.global.u32 	%r796, [%rd7+260];
	xor.b32  	%r1097, %r1097, %r796;
	ld.global.u32 	%r797, [%rd7+264];
	xor.b32  	%r1096, %r1096, %r797;
	ld.global.u32 	%r798, [%rd7+268];
	xor.b32  	%r1095, %r1095, %r798;
	ld.global.u32 	%r799, [%rd7+272];
	xor.b32  	%r1094, %r1094, %r799;
	ld.global.u32 	%r800, [%rd7+276];
	xor.b32  	%r1093, %r1093, %r800;
$L__BB0_70:
	and.b32  	%r802, %r701, 16384;
	setp.eq.s32 	%p38, %r802, 0;
	@%p38 bra 	$L__BB0_72;
	ld.global.u32 	%r803, [%rd7+280];
	xor.b32  	%r1097, %r1097, %r803;
	ld.global.u32 	%r804, [%rd7+284];
	xor.b32  	%r1096, %r1096, %r804;
	ld.global.u32 	%r805, [%rd7+288];
	xor.b32  	%r1095, %r1095, %r805;
	ld.global.u32 	%r806, [%rd7+292];
	xor.b32  	%r1094, %r1094, %r806;
	ld.global.u32 	%r807, [%rd7+296];
	xor.b32  	%r1093, %r1093, %r807;
$L__BB0_72:
	and.b32  	%r809, %r701, 32768;
	setp.eq.s32 	%p39, %r809, 0;
	@%p39 bra 	$L__BB0_74;
	ld.global.u32 	%r810, [%rd7+300];
	xor.b32  	%r1097, %r1097, %r810;
	ld.global.u32 	%r811, [%rd7+304];
	xor.b32  	%r1096, %r1096, %r811;
	ld.global.u32 	%r812, [%rd7+308];
	xor.b32  	%r1095, %r1095, %r812;
	ld.global.u32 	%r813, [%rd7+312];
	xor.b32  	%r1094, %r1094, %r813;
	ld.global.u32 	%r814, [%rd7+316];
	xor.b32  	%r1093, %r1093, %r814;
$L__BB0_74:
	add.s32 	%r1184, %r1184, 16;
	setp.ne.s32 	%p40, %r1184, 32;
	@%p40 bra 	$L__BB0_42;
	mad.lo.s32 	%r815, %r1178, -31, %r200;
	add.s32 	%r1178, %r815, 1;
	setp.ne.s32 	%p41, %r1178, 5;
	@%p41 bra 	$L__BB0_41;
	st.local.u32 	[%rd1+4], %r1097;
	st.local.v2.u32 	[%rd1+8], {%r1096, %r1095};
	st.local.v2.u32 	[%rd1+16], {%r1094, %r1093};
	setp.ne.s64 	%p42, %rd4, 3;
	@%p42 bra 	$L__BB0_114;
	mov.b32 	%r1093, 0;
	mov.u32 	%r1094, %r1093;
	mov.u32 	%r1095, %r1093;
	mov.u32 	%r1096, %r1093;
	mov.u32 	%r1097, %r1093;
	mov.u32 	%r1270, %r1093;
$L__BB0_78:
	mul.wide.u32 	%rd21, %r1270, 4;
	add.s64 	%rd22, %rd1, %rd21;
	ld.local.u32 	%r375, [%rd22+4];
	shl.b32 	%r376, %r1270, 5;
	mov.b32 	%r1276, 0;
$L__BB0_79:
	.pragma "nounroll";
	shr.u32 	%r818, %r375, %r1276;
	and.b32  	%r819, %r818, 1;
	setp.eq.b32 	%p43, %r819, 1;
	not.pred 	%p44, %p43;
	add.s32 	%r820, %r376, %r1276;
	mul.lo.s32 	%r821, %r820, 5;
	mul.wide.u32 	%rd23, %r821, 4;
	add.s64 	%rd8, %rd5, %rd23;
	@%p44 bra 	$L__BB0_81;
	ld.global.u32 	%r822, [%rd8];
	xor.b32  	%r1097, %r1097, %r822;
	ld.global.u32 	%r823, [%rd8+4];
	xor.b32  	%r1096, %r1096, %r823;
	ld.global.u32 	%r824, [%rd8+8];
	xor.b32  	%r1095, %r1095, %r824;
	ld.global.u32 	%r825, [%rd8+12];
	xor.b32  	%r1094, %r1094, %r825;
	ld.global.u32 	%r826, [%rd8+16];
	xor.b32  	%r1093, %r1093, %r826;
$L__BB0_81:
	and.b32  	%r828, %r818, 2;
	setp.eq.s32 	%p45, %r828, 0;
	@%p45 bra 	$L__BB0_83;
	ld.global.u32 	%r829, [%rd8+20];
	xor.b32  	%r1097, %r1097, %r829;
	ld.global.u32 	%r830, [%rd8+24];
	xor.b32  	%r1096, %r1096, %r830;
	ld.global.u32 	%r831, [%rd8+28];
	xor.b32  	%r1095, %r1095, %r831;
	ld.global.u32 	%r832, [%rd8+32];
	xor.b32  	%r1094, %r1094, %r832;
	ld.global.u32 	%r833, [%rd8+36];
	xor.b32  	%r1093, %r1093, %r833;
$L__BB0_83:
	and.b32  	%r835, %r818, 4;
	setp.eq.s32 	%p46, %r835, 0;
	@%p46 bra 	$L__BB0_85;
	ld.global.u32 	%r836, [%rd8+40];
	xor.b32  	%r1097, %r1097, %r836;
	ld.global.u32 	%r837, [%rd8+44];
	xor.b32  	%r1096, %r1096, %r837;
	ld.global.u32 	%r838, [%rd8+48];
	xor.b32  	%r1095, %r1095, %r838;
	ld.global.u32 	%r839, [%rd8+52];
	xor.b32  	%r1094, %r1094, %r839;
	ld.global.u32 	%r840, [%rd8+56];
	xor.b32  	%r1093, %r1093, %r840;
$L__BB0_85:
	and.b32  	%r842, %r818, 8;
	setp.eq.s32 	%p47, %r842, 0;
	@%p47 bra 	$L__BB0_87;
	ld.global.u32 	%r843, [%rd8+60];
	xor.b32  	%r1097, %r1097, %r843;
	ld.global.u32 	%r844, [%rd8+64];
	xor.b32  	%r1096, %r1096, %r844;
	ld.global.u32 	%r845, [%rd8+68];
	xor.b32  	%r1095, %r1095, %r845;
	ld.global.u32 	%r846, [%rd8+72];
	xor.b32  	%r1094, %r1094, %r846;
	ld.global.u32 	%r847, [%rd8+76];
	xor.b32  	%r1093, %r1093, %r847;
$L__BB0_87:
	and.b32  	%r849, %r818, 16;
	setp.eq.s32 	%p48, %r849, 0;
	@%p48 bra 	$L__BB0_89;
	ld.global.u32 	%r850, [%rd8+80];
	xor.b32  	%r1097, %r1097, %r850;
	ld.global.u32 	%r851, [%rd8+84];
	xor.b32  	%r1096, %r1096, %r851;
	ld.global.u32 	%r852, [%rd8+88];
	xor.b32  	%r1095, %r1095, %r852;
	ld.global.u32 	%r853, [%rd8+92];
	xor.b32  	%r1094, %r1094, %r853;
	ld.global.u32 	%r854, [%rd8+96];
	xor.b32  	%r1093, %r1093, %r854;
$L__BB0_89:
	and.b32  	%r856, %r818, 32;
	setp.eq.s32 	%p49, %r856, 0;
	@%p49 bra 	$L__BB0_91;
	ld.global.u32 	%r857, [%rd8+100];
	xor.b32  	%r1097, %r1097, %r857;
	ld.global.u32 	%r858, [%rd8+104];
	xor.b32  	%r1096, %r1096, %r858;
	ld.global.u32 	%r859, [%rd8+108];
	xor.b32  	%r1095, %r1095, %r859;
	ld.global.u32 	%r860, [%rd8+112];
	xor.b32  	%r1094, %r1094, %r860;
	ld.global.u32 	%r861, [%rd8+116];
	xor.b32  	%r1093, %r1093, %r861;
$L__BB0_91:
	and.b32  	%r863, %r818, 64;
	setp.eq.s32 	%p50, %r863, 0;
	@%p50 bra 	$L__BB0_93;
	ld.global.u32 	%r864, [%rd8+120];
	xor.b32  	%r1097, %r1097, %r864;
	ld.global.u32 	%r865, [%rd8+124];
	xor.b32  	%r1096, %r1096, %r865;
	ld.global.u32 	%r866, [%rd8+128];
	xor.b32  	%r1095, %r1095, %r866;
	ld.global.u32 	%r867, [%rd8+132];
	xor.b32  	%r1094, %r1094, %r867;
	ld.global.u32 	%r868, [%rd8+136];
	xor.b32  	%r1093, %r1093, %r868;
$L__BB0_93:
	and.b32  	%r870, %r818, 128;
	setp.eq.s32 	%p51, %r870, 0;
	@%p51 bra 	$L__BB0_95;
	ld.global.u32 	%r871, [%rd8+140];
	xor.b32  	%r1097, %r1097, %r871;
	ld.global.u32 	%r872, [%rd8+144];
	xor.b32  	%r1096, %r1096, %r872;
	ld.global.u32 	%r873, [%rd8+148];
	xor.b32  	%r1095, %r1095, %r873;
	ld.global.u32 	%r874, [%rd8+152];
	xor.b32  	%r1094, %r1094, %r874;
	ld.global.u32 	%r875, [%rd8+156];
	xor.b32  	%r1093, %r1093, %r875;
$L__BB0_95:
	and.b32  	%r877, %r818, 256;
	setp.eq.s32 	%p52, %r877, 0;
	@%p52 bra 	$L__BB0_97;
	ld.global.u32 	%r878, [%rd8+160];
	xor.b32  	%r1097, %r1097, %r878;
	ld.global.u32 	%r879, [%rd8+164];
	xor.b32  	%r1096, %r1096, %r879;
	ld.global.u32 	%r880, [%rd8+168];
	xor.b32  	%r1095, %r1095, %r880;
	ld.global.u32 	%r881, [%rd8+172];
	xor.b32  	%r1094, %r1094, %r881;
	ld.global.u32 	%r882, [%rd8+176];
	xor.b32  	%r1093, %r1093, %r882;
$L__BB0_97:
	and.b32  	%r884, %r818, 512;
	setp.eq.s32 	%p53, %r884, 0;
	@%p53 bra 	$L__BB0_99;
	ld.global.u32 	%r885, [%rd8+180];
	xor.b32  	%r1097, %r1097, %r885;
	ld.global.u32 	%r886, [%rd8+184];
	xor.b32  	%r1096, %r1096, %r886;
	ld.global.u32 	%r887, [%rd8+188];
	xor.b32  	%r1095, %r1095, %r887;
	ld.global.u32 	%r888, [%rd8+192];
	xor.b32  	%r1094, %r1094, %r888;
	ld.global.u32 	%r889, [%rd8+196];
	xor.b32  	%r1093, %r1093, %r889;
$L__BB0_99:
	and.b32  	%r891, %r818, 1024;
	setp.eq.s32 	%p54, %r891, 0;
	@%p54 bra 	$L__BB0_101;
	ld.global.u32 	%r892, [%rd8+200];
	xor.b32  	%r1097, %r1097, %r892;
	ld.global.u32 	%r893, [%rd8+204];
	xor.b32  	%r1096, %r1096, %r893;
	ld.global.u32 	%r894, [%rd8+208];
	xor.b32  	%r1095, %r1095, %r894;
	ld.global.u32 	%r895, [%rd8+212];
	xor.b32  	%r1094, %r1094, %r895;
	ld.global.u32 	%r896, [%rd8+216];
	xor.b32  	%r1093, %r1093, %r896;
$L__BB0_101:
	and.b32  	%r898, %r818, 2048;
	setp.eq.s32 	%p55, %r898, 0;
	@%p55 bra 	$L__BB0_103;
	ld.global.u32 	%r899, [%rd8+220];
	xor.b32  	%r1097, %r1097, %r899;
	ld.global.u32 	%r900, [%rd8+224];
	xor.b32  	%r1096, %r1096, %r900;
	ld.global.u32 	%r901, [%rd8+228];
	xor.b32  	%r1095, %r1095, %r901;
	ld.global.u32 	%r902, [%rd8+232];
	xor.b32  	%r1094, %r1094, %r902;
	ld.global.u32 	%r903, [%rd8+236];
	xor.b32  	%r1093, %r1093, %r903;
$L__BB0_103:
	and.b32  	%r905, %r818, 4096;
	setp.eq.s32 	%p56, %r905, 0;
	@%p56 bra 	$L__BB0_105;
	ld.global.u32 	%r906, [%rd8+240];
	xor.b32  	%r1097, %r1097, %r906;
	ld.global.u32 	%r907, [%rd8+244];
	xor.b32  	%r1096, %r1096, %r907;
	ld.global.u32 	%r908, [%rd8+248];
	xor.b32  	%r1095, %r1095, %r908;
	ld.global.u32 	%r909, [%rd8+252];
	xor.b32  	%r1094, %r1094, %r909;
	ld.global.u32 	%r910, [%rd8+256];
	xor.b32  	%r1093, %r1093, %r910;
$L__BB0_105:
	and.b32  	%r912, %r818, 8192;
	setp.eq.s32 	%p57, %r912, 0;
	@%p57 bra 	$L__BB0_107;
	ld.global.u32 	%r913, [%rd8+260];
	xor.b32  	%r1097, %r1097, %r913;
	ld.global.u32 	%r914, [%rd8+264];
	xor.b32  	%r1096, %r1096, %r914;
	ld.global.u32 	%r915, [%rd8+268];
	xor.b32  	%r1095, %r1095, %r915;
	ld.global.u32 	%r916, [%rd8+272];
	xor.b32  	%r1094, %r1094, %r916;
	ld.global.u32 	%r917, [%rd8+276];
	xor.b32  	%r1093, %r1093, %r917;
$L__BB0_107:
	and.b32  	%r919, %r818, 16384;
	setp.eq.s32 	%p58, %r919, 0;
	@%p58 bra 	$L__BB0_109;
	ld.global.u32 	%r920, [%rd8+280];
	xor.b32  	%r1097, %r1097, %r920;
	ld.global.u32 	%r921, [%rd8+284];
	xor.b32  	%r1096, %r1096, %r921;
	ld.global.u32 	%r922, [%rd8+288];
	xor.b32  	%r1095, %r1095, %r922;
	ld.global.u32 	%r923, [%rd8+292];
	xor.b32  	%r1094, %r1094, %r923;
	ld.global.u32 	%r924, [%rd8+296];
	xor.b32  	%r1093, %r1093, %r924;
$L__BB0_109:
	and.b32  	%r926, %r818, 32768;
	setp.eq.s32 	%p59, %r926, 0;
	@%p59 bra 	$L__BB0_111;
	ld.global.u32 	%r927, [%rd8+300];
	xor.b32  	%r1097, %r1097, %r927;
	ld.global.u32 	%r928, [%rd8+304];
	xor.b32  	%r1096, %r1096, %r928;
	ld.global.u32 	%r929, [%rd8+308];
	xor.b32  	%r1095, %r1095, %r929;
	ld.global.u32 	%r930, [%rd8+312];
	xor.b32  	%r1094, %r1094, %r930;
	ld.global.u32 	%r931, [%rd8+316];
	xor.b32  	%r1093, %r1093, %r931;
$L__BB0_111:
	add.s32 	%r1276, %r1276, 16;
	setp.ne.s32 	%p60, %r1276, 32;
	@%p60 bra 	$L__BB0_79;
	mad.lo.s32 	%r932, %r1270, -31, %r376;
	add.s32 	%r1270, %r932, 1;
	setp.ne.s32 	%p61, %r1270, 5;
	@%p61 bra 	$L__BB0_78;
	st.local.u32 	[%rd1+4], %r1097;
	st.local.v2.u32 	[%rd1+8], {%r1096, %r1095};
	st.local.v2.u32 	[%rd1+16], {%r1094, %r1093};
$L__BB0_114:
	shr.u64 	%rd27, %rd3, 2;
	add.s32 	%r1080, %r1080, 1;
	setp.gt.u64 	%p62, %rd3, 3;
	@%p62 bra 	$L__BB0_2;
$L__BB0_115:
	shl.b32 	%r934, %r1, 2;
	mov.u32 	%r935, _ZZ7picountPiE7counter;
	add.s32 	%r556, %r935, %r934;
	mul.lo.s32 	%r936, %r5, 1703105765;
	sub.s32 	%r937, %r4, %r936;
	add.s32 	%r1367, %r937, 6977678;
	mov.b32 	%r1368, 0;
	mov.u32 	%r1374, %r1368;
$L__BB0_116:
	shr.u32 	%r938, %r1097, 2;
	xor.b32  	%r939, %r938, %r1097;
	shl.b32 	%r940, %r1093, 4;
	shl.b32 	%r941, %r939, 1;
	xor.b32  	%r942, %r941, %r940;
	xor.b32  	%r943, %r942, %r939;
	xor.b32  	%r944, %r943, %r1093;
	shr.u32 	%r945, %r1096, 2;
	xor.b32  	%r946, %r945, %r1096;
	shl.b32 	%r947, %r944, 4;
	shl.b32 	%r948, %r946, 1;
	xor.b32  	%r949, %r948, %r947;
	xor.b32  	%r950, %r949, %r946;
	xor.b32  	%r951, %r950, %r944;
	shr.u32 	%r952, %r1095, 2;
	xor.b32  	%r953, %r952, %r1095;
	shl.b32 	%r954, %r951, 4;
	shl.b32 	%r955, %r953, 1;
	xor.b32  	%r956, %r955, %r954;
	xor.b32  	%r957, %r956, %r953;
	xor.b32  	%r958, %r957, %r951;
	shr.u32 	%r959, %r1094, 2;
	xor.b32  	%r960, %r959, %r1094;
	shl.b32 	%r961, %r958, 4;
	shl.b32 	%r962, %r960, 1;
	xor.b32  	%r963, %r962, %r961;
	xor.b32  	%r964, %r963, %r960;
	xor.b32  	%r1097, %r964, %r958;
	shr.u32 	%r965, %r1093, 2;
	xor.b32  	%r966, %r965, %r1093;
	shl.b32 	%r967, %r1097, 4;
	shl.b32 	%r968, %r966, 1;
	xor.b32  	%r969, %r968, %r967;
	xor.b32  	%r970, %r969, %r966;
	xor.b32  	%r1096, %r970, %r1097;
	shr.u32 	%r971, %r944, 2;
	xor.b32  	%r972, %r971, %r944;
	shl.b32 	%r973, %r1096, 4;
	shl.b32 	%r974, %r972, 1;
	xor.b32  	%r975, %r974, %r973;
	xor.b32  	%r976, %r975, %r972;
	xor.b32  	%r1095, %r976, %r1096;
	shr.u32 	%r977, %r951, 2;
	xor.b32  	%r978, %r977, %r951;
	shl.b32 	%r979, %r1095, 4;
	shl.b32 	%r980, %r978, 1;
	xor.b32  	%r981, %r980, %r979;
	xor.b32  	%r982, %r981, %r978;
	xor.b32  	%r1094, %r982, %r1095;
	shr.u32 	%r983, %r958, 2;
	xor.b32  	%r984, %r983, %r958;
	shl.b32 	%r985, %r1094, 4;
	shl.b32 	%r986, %r984, 1;
	xor.b32  	%r987, %r986, %r985;
	xor.b32  	%r988, %r987, %r984;
	xor.b32  	%r1093, %r988, %r1094;
	add.s32 	%r989, %r1367, %r1093;
	add.s32 	%r990, %r944, %r1367;
	cvt.rn.f32.u32 	%f1, %r990;
	fma.rn.f32 	%f2, %f1, 0f2F800000, 0f2F000000;
	add.s32 	%r991, %r1367, %r951;
	add.s32 	%r992, %r991, 362437;
	cvt.rn.f32.u32 	%f3, %r992;
	fma.rn.f32 	%f4, %f3, 0f2F800000, 0f2F000000;
	mul.f32 	%f5, %f4, %f4;
	fma.rn.f32 	%f6, %f2, %f2, %f5;
	cvt.rzi.s32.f32 	%r993, %f6;
	add.s32 	%r994, %r1367, %r958;
	add.s32 	%r995, %r994, 724874;
	cvt.rn.f32.u32 	%f7, %r995;
	fma.rn.f32 	%f8, %f7, 0f2F800000, 0f2F000000;
	add.s32 	%r996, %r1367, %r1097;
	add.s32 	%r997, %r996, 1087311;
	cvt.rn.f32.u32 	%f9, %r997;
	fma.rn.f32 	%f10, %f9, 0f2F800000, 0f2F000000;
	mul.f32 	%f11, %f10, %f10;
	fma.rn.f32 	%f12, %f8, %f8, %f11;
	cvt.rzi.s32.f32 	%r998, %f12;
	add.s32 	%r999, %r993, %r998;
	add.s32 	%r1000, %r1367, %r1096;
	add.s32 	%r1001, %r1000, 1449748;
	cvt.rn.f32.u32 	%f13, %r1001;
	fma.rn.f32 	%f14, %f13, 0f2F800000, 0f2F000000;
	add.s32 	%r1002, %r1367, %r1095;
	add.s32 	%r1003, %r1002, 1812185;
	cvt.rn.f32.u32 	%f15, %r1003;
	fma.rn.f32 	%f16, %f15, 0f2F800000, 0f2F000000;
	mul.f32 	%f17, %f16, %f16;
	fma.rn.f32 	%f18, %f14, %f14, %f17;
	cvt.rzi.s32.f32 	%r1004, %f18;
	add.s32 	%r1005, %r999, %r1004;
	add.s32 	%r1006, %r1367, %r1094;
	add.s32 	%r1007, %r1006, 2174622;
	cvt.rn.f32.u32 	%f19, %r1007;
	fma.rn.f32 	%f20, %f19, 0f2F800000, 0f2F000000;
	add.s32 	%r1008, %r989, 2537059;
	cvt.rn.f32.u32 	%f21, %r1008;
	fma.rn.f32 	%f22, %f21, 0f2F800000, 0f2F000000;
	mul.f32 	%f23, %f22, %f22;
	fma.rn.f32 	%f24, %f20, %f20, %f23;
	cvt.rzi.s32.f32 	%r1009, %f24;
	add.s32 	%r1010, %r1005, %r1009;
	sub.s32 	%r1011, %r1368, %r1010;
	add.s32 	%r1368, %r1011, 4;
	add.s32 	%r1374, %r1374, 4;
	add.s32 	%r1367, %r1367, 2899496;
	setp.ne.s32 	%p63, %r1374, 1000000;
	@%p63 bra 	$L__BB0_116;
	st.shared.u32 	[%r556], %r1368;
	setp.ne.s32 	%p64, %r1, 0;
	@%p64 bra 	$L__BB0_119;
	cvta.to.global.u64 	%rd24, %rd10;
	mul.wide.u32 	%rd25, %r2, 4;
	add.s64 	%rd26, %rd24, %rd25;
	ld.shared.u32 	%r1012, [_ZZ7picountPiE7counter];
	ld.shared.u32 	%r1013, [_ZZ7picountPiE7counter+4];
	add.s32 	%r1014, %r1012, %r1013;
	ld.shared.u32 	%r1015, [_ZZ7picountPiE7counter+8];
	add.s32 	%r1016, %r1014, %r1015;
	ld.shared.u32 	%r1017, [_ZZ7picountPiE7counter+12];
	add.s32 	%r1018, %r1016, %r1017;
	ld.shared.u32 	%r1019, [_ZZ7picountPiE7counter+16];
	add.s32 	%r1020, %r1018, %r1019;
	ld.shared.u32 	%r1021, [_ZZ7picountPiE7counter+20];
	add.s32 	%r1022, %r1020, %r1021;
	ld.shared.u32 	%r1023, [_ZZ7picountPiE7counter+24];
	add.s32 	%r1024, %r1022, %r1023;
	ld.shared.u32 	%r1025, [_ZZ7picountPiE7counter+28];
	add.s32 	%r1026, %r1024, %r1025;
	ld.shared.u32 	%r1027, [_ZZ7picountPiE7counter+32];
	add.s32 	%r1028, %r1026, %r1027;
	ld.shared.u32 	%r1029, [_ZZ7picountPiE7counter+36];
	add.s32 	%r1030, %r1028, %r1029;
	ld.shared.u32 	%r1031, [_ZZ7picountPiE7counter+40];
	add.s32 	%r1032, %r1030, %r1031;
	ld.shared.u32 	%r1033, [_ZZ7picountPiE7counter+44];
	add.s32 	%r1034, %r1032, %r1033;
	ld.shared.u32 	%r1035, [_ZZ7picountPiE7counter+48];
	add.s32 	%r1036, %r1034, %r1035;
	ld.shared.u32 	%r1037, [_ZZ7picountPiE7counter+52];
	add.s32 	%r1038, %r1036, %r1037;
	ld.shared.u32 	%r1039, [_ZZ7picountPiE7counter+56];
	add.s32 	%r1040, %r1038, %r1039;
	ld.shared.u32 	%r1041, [_ZZ7picountPiE7counter+60];
	add.s32 	%r1042, %r1040, %r1041;
	ld.shared.u32 	%r1043, [_ZZ7picountPiE7counter+64];
	add.s32 	%r1044, %r1042, %r1043;
	ld.shared.u32 	%r1045, [_ZZ7picountPiE7counter+68];
	add.s32 	%r1046, %r1044, %r1045;
	ld.shared.u32 	%r1047, [_ZZ7picountPiE7counter+72];
	add.s32 	%r1048, %r1046, %r1047;
	ld.shared.u32 	%r1049, [_ZZ7picountPiE7counter+76];
	add.s32 	%r1050, %r1048, %r1049;
	ld.shared.u32 	%r1051, [_ZZ7picountPiE7counter+80];
	add.s32 	%r1052, %r1050, %r1051;
	ld.shared.u32 	%r1053, [_ZZ7picountPiE7counter+84];
	add.s32 	%r1054, %r1052, %r1053;
	ld.shared.u32 	%r1055, [_ZZ7picountPiE7counter+88];
	add.s32 	%r1056, %r1054, %r1055;
	ld.shared.u32 	%r1057, [_ZZ7picountPiE7counter+92];
	add.s32 	%r1058, %r1056, %r1057;
	ld.shared.u32 	%r1059, [_ZZ7picountPiE7counter+96];
	add.s32 	%r1060, %r1058, %r1059;
	ld.shared.u32 	%r1061, [_ZZ7picountPiE7counter+100];
	add.s32 	%r1062, %r1060, %r1061;
	ld.shared.u32 	%r1063, [_ZZ7picountPiE7counter+104];
	add.s32 	%r1064, %r1062, %r1063;
	ld.shared.u32 	%r1065, [_ZZ7picountPiE7counter+108];
	add.s32 	%r1066, %r1064, %r1065;
	ld.shared.u32 	%r1067, [_ZZ7picountPiE7counter+112];
	add.s32 	%r1068, %r1066, %r1067;
	ld.shared.u32 	%r1069, [_ZZ7picountPiE7counter+116];
	add.s32 	%r1070, %r1068, %r1069;
	ld.shared.u32 	%r1071, [_ZZ7picountPiE7counter+120];
	add.s32 	%r1072, %r1070, %r1071;
	ld.shared.u32 	%r1073, [_ZZ7picountPiE7counter+124];
	add.s32 	%r1074, %r1072, %r1073;
	st.global.u32 	[%rd26], %r1074;
$L__BB0_119:
	ret;

}
	// .globl	_Z19cuda_kernel_initRNDmP17curandStateXORWOW
.visible .entry _Z19cuda_kernel_initRNDmP17curandStateXORWOW(
	.param .u64 _Z19cuda_kernel_initRNDmP17curandStateXORWOW_param_0,
	.param .u64 .ptr .align 1 _Z19cuda_kernel_initRNDmP17curandStateXORWOW_param_1
)
{
	.reg .pred 	%p<24>;
	.reg .b32 	%r<413>;
	.reg .b64 	%rd<19>;

	ld.param.u64 	%rd8, [_Z19cuda_kernel_initRNDmP17curandStateXORWOW_param_0];
	ld.param.u64 	%rd9, [_Z19cuda_kernel_initRNDmP17curandStateXORWOW_param_1];
	cvta.to.global.u64 	%rd10, %rd9;
	mov.u32 	%r182, %tid.x;
	mov.u32 	%r183, %ctaid.x;
	shl.b32 	%r184, %r183, 5;
	add.s32 	%r185, %r184, %r182;
	cvt.u64.u32 	%rd18, %r185;
	mul.wide.u32 	%rd11, %r185, 48;
	add.s64 	%rd2, %rd10, %rd11;
	cvt.u32.u64 	%r186, %rd8;
	xor.b32  	%r187, %r186, -1429050551;
	mul.lo.s32 	%r188, %r187, 1099087573;
	{ .reg .b32 tmp; mov.b64 {tmp, %r189}, %rd8; }
	xor.b32  	%r190, %r189, -136515619;
	mul.lo.s32 	%r191, %r190, -1703105765;
	add.s32 	%r192, %r188, %r191;
	add.s32 	%r193, %r192, 6615241;
	add.s32 	%r194, %r188, 123456789;
	st.global.v2.u32 	[%rd2], {%r193, %r194};
	xor.b32  	%r195, %r188, 362436069;
	add.s32 	%r196, %r191, 521288629;
	st.global.v2.u32 	[%rd2+8], {%r195, %r196};
	xor.b32  	%r197, %r191, 88675123;
	add.s32 	%r198, %r188, 5783321;
	st.global.v2.u32 	[%rd2+16], {%r197, %r198};
	setp.eq.s32 	%p1, %r185, 0;
	@%p1 bra 	$L__BB1_42;
	mov.b32 	%r319, 0;
$L__BB1_2:
	and.b64  	%rd4, %rd18, 3;
	setp.eq.s64 	%p2, %rd4, 0;
	@%p2 bra 	$L__BB1_41;
	mul.wide.u32 	%rd12, %r319, 3200;
	mov.u64 	%rd13, precalc_xorwow_matrix;
	add.s64 	%rd5, %rd13, %rd12;
	cvt.u32.u64 	%r2, %rd4;
	mov.b32 	%r320, 0;
$L__BB1_4:
	mov.b32 	%r333, 0;
	mov.u32 	%r334, %r333;
	mov.u32 	%r335, %r333;
	mov.u32 	%r336, %r333;
	mov.u32 	%r337, %r333;
	mov.u32 	%r326, %r333;
$L__BB1_5:
	mul.wide.u32 	%rd14, %r326, 4;
	add.s64 	%rd15, %rd2, %rd14;
	ld.global.u32 	%r10, [%rd15+4];
	shl.b32 	%r11, %r326, 5;
	mov.b32 	%r332, 0;
$L__BB1_6:
	.pragma "nounroll";
	shr.u32 	%r203, %r10, %r332;
	and.b32  	%r204, %r203, 1;
	setp.eq.b32 	%p3, %r204, 1;
	not.pred 	%p4, %p3;
	add.s32 	%r205, %r11, %r332;
	mul.lo.s32 	%r206, %r205, 5;
	mul.wide.u32 	%rd16, %r206, 4;
	add.s64 	%rd6, %rd5, %rd16;
	@%p4 bra 	$L__BB1_8;
	ld.global.u32 	%r207, [%rd6];
	xor.b32  	%r337, %r337, %r207;
	ld.global.u32 	%r208, [%rd6+4];
	xor.b32  	%r336, %r336, %r208;
	ld.global.u32 	%r209, [%rd6+8];
	xor.b32  	%r335, %r335, %r209;
	ld.global.u32 	%r210, [%rd6+12];
	xor.b32  	%r334, %r334, %r210;
	ld.global.u32 	%r211, [%rd6+16];
	xor.b32  	%r333, %r333, %r211;
$L__BB1_8:
	and.b32  	%r213, %r203, 2;
	setp.eq.s32 	%p5, %r213, 0;
	@%p5 bra 	$L__BB1_10;
	ld.global.u32 	%r214, [%rd6+20];
	xor.b32  	%r337, %r337, %r214;
	ld.global.u32 	%r215, [%rd6+24];
	xor.b32  	%r336, %r336, %r215;
	ld.global.u32 	%r216, [%rd6+28];
	xor.b32  	%r335, %r335, %r216;
	ld.global.u32 	%r217, [%rd6+32];
	xor.b32  	%r334, %r334, %r217;
	ld.global.u32 	%r218, [%rd6+36];
	xor.b32  	%r333, %r333, %r218;
$L__BB1_10:
	and.b32  	%r220, %r203, 4;
	setp.eq.s32 	%p6, %r220, 0;
	@%p6 bra 	$L__BB1_12;
	ld.global.u32 	%r221, [%rd6+40];
	xor.b32  	%r337, %r337, %r221;
	ld.global.u32 	%r222, [%rd6+44];
	xor.b32  	%r336, %r336, %r222;
	ld.global.u32 	%r223, [%rd6+48];
	xor.b32  	%r335, %r335, %r223;
	ld.global.u32 	%r224, [%rd6+52];
	xor.b32  	%r334, %r334, %r224;
	ld.global.u32 	%r225, [%rd6+56];
	xor.b32  	%r333, %r333, %r225;
$L__BB1_12:
	and.b32  	%r227, %r203, 8;
	setp.eq.s32 	%p7, %r227, 0;
	@%p7 bra 	$L__BB1_14;
	ld.global.u32 	%r228, [%rd6+60];
	xor.b32  	%r337, %r337, %r228;
	ld.global.u32 	%r229, [%rd6+64];
	xor.b32  	%r336, %r336, %r229;
	ld.global.u32 	%r230, [%rd6+68];
	xor.b32  	%r335, %r335, %r230;
	ld.global.u32 	%r231, [%rd6+72];
	xor.b32  	%r334, %r334, %r231;
	ld.global.u32 	%r232, [%rd6+76];
	xor.b32  	%r333, %r333, %r232;
$L__BB1_14:
	and.b32  	%r234, %r203, 16;
	setp.eq.s32 	%p8, %r234, 0;
	@%p8 bra 	$L__BB1_16;
	ld.global.u32 	%r235, [%rd6+80];
	xor.b32  	%r337, %r337, %r235;
	ld.global.u32 	%r236, [%rd6+84];
	xor.b32  	%r336, %r336, %r236;
	ld.global.u32 	%r237, [%rd6+88];
	xor.b32  	%r335, %r335, %r237;
	ld.global.u32 	%r238, [%rd6+92];
	xor.b32  	%r334, %r334, %r238;
	ld.global.u32 	%r239, [%rd6+96];
	xor.b32  	%r333, %r333, %r239;
$L__BB1_16:
	and.b32  	%r241, %r203, 32;
	setp.eq.s32 	%p9, %r241, 0;
	@%p9 bra 	$L__BB1_18;
	ld.global.u32 	%r242, [%rd6+100];
	xor.b32  	%r337, %r337, %r242;
	ld.global.u32 	%r243, [%rd6+104];
	xor.b32  	%r336, %r336, %r243;
	ld.global.u32 	%r244, [%rd6+108];
	xor.b32  	%r335, %r335, %r244;
	ld.global.u32 	%r245, [%rd6+112];
	xor.b32  	%r334, %r334, %r245;
	ld.global.u32 	%r246, [%rd6+116];
	xor.b32  	%r333, %r333, %r246;
$L__BB1_18:
	and.b32  	%r248, %r203, 64;
	setp.eq.s32 	%p10, %r248, 0;
	@%p10 bra 	$L__BB1_20;
	ld.global.u32 	%r249, [%rd6+120];
	xor.b32  	%r337, %r337, %r249;
	ld.global.u32 	%r250, [%rd6+124];
	xor.b32  	%r336, %r336, %r250;
	ld.global.u32 	%r251, [%rd6+128];
	xor.b32  	%r335, %r335, %r251;
	ld.global.u32 	%r252, [%rd6+132];
	xor.b32  	%r334, %r334, %r252;
	ld.global.u32 	%r253, [%rd6+136];
	xor.b32  	%r333, %r333, %r253;
$L__BB1_20:
	and.b32  	%r255, %r203, 128;
	setp.eq.s32 	%p11, %r255, 0;
	@%p11 bra 	$L__BB1_22;
	ld.global.u32 	%r256, [%rd6+140];
	xor.b32  	%r337, %r337, %r256;
	ld.global.u32 	%r257, [%rd6+144];
	xor.b32  	%r336, %r336, %r257;
	ld.global.u32 	%r258, [%rd6+148];
	xor.b32  	%r335, %r335, %r258;
	ld.global.u32 	%r259, [%rd6+152];
	xor.b32  	%r334, %r334, %r259;
	ld.global.u32 	%r260, [%rd6+156];
	xor.b32  	%r333, %r333, %r260;
$L__BB1_22:
	and.b32  	%r262, %r203, 256;
	setp.eq.s32 	%p12, %r262, 0;
	@%p12 bra 	$L__BB1_24;
	ld.global.u32 	%r263, [%rd6+160];
	xor.b32  	%r337, %r337, %r263;
	ld.global.u32 	%r264, [%rd6+164];
	xor.b32  	%r336, %r336, %r264;
	ld.global.u32 	%r265, [%rd6+168];
	xor.b32  	%r335, %r335, %r265;
	ld.global.u32 	%r266, [%rd6+172];
	xor.b32  	%r334, %r334, %r266;
	ld.global.u32 	%r267, [%rd6+176];
	xor.b32  	%r333, %r333, %r267;
$L__BB1_24:
	and.b32  	%r269, %r203, 512;
	setp.eq.s32 	%p13, %r269, 0;
	@%p13 bra 	$L__BB1_26;
	ld.global.u32 	%r270, [%rd6+180];
	xor.b32  	%r337, %r337, %r270;
	ld.global.u32 	%r271, [%rd6+184];
	xor.b32  	%r336, %r336, %r271;
	ld.global.u32 	%r272, [%rd6+188];
	xor.b32  	%r335, %r335, %r272;
	ld.global.u32 	%r273, [%rd6+192];
	xor.b32  	%r334, %r334, %r273;
	ld.global.u32 	%r274, [%rd6+196];
	xor.b32  	%r333, %r333, %r274;
$L__BB1_26:
	and.b32  	%r276, %r203, 1024;
	setp.eq.s32 	%p14, %r276, 0;
	@%p14 bra 	$L__BB1_28;
	ld.global.u32 	%r277, [%rd6+200];
	xor.b32  	%r337, %r337, %r277;
	ld.global.u32 	%r278, [%rd6+204];
	xor.b32  	%r336, %r336, %r278;
	ld.global.u32 	%r279, [%rd6+208];
	xor.b32  	%r335, %r335, %r279;
	ld.global.u32 	%r280, [%rd6+212];
	xor.b32  	%r334, %r334, %r280;
	ld.global.u32 	%r281, [%rd6+216];
	xor.b32  	%r333, %r333, %r281;
$L__BB1_28:
	and.b32  	%r283, %r203, 2048;
	setp.eq.s32 	%p15, %r283, 0;
	@%p15 bra 	$L__BB1_30;
	ld.global.u32 	%r284, [%rd6+220];
	xor.b32  	%r337, %r337, %r284;
	ld.global.u32 	%r285, [%rd6+224];
	xor.b32  	%r336, %r336, %r285;
	ld.global.u32 	%r286, [%rd6+228];
	xor.b32  	%r335, %r335, %r286;
	ld.global.u32 	%r287, [%rd6+232];
	xor.b32  	%r334, %r334, %r287;
	ld.global.u32 	%r288, [%rd6+236];
	xor.b32  	%r333, %r333, %r288;
$L__BB1_30:
	and.b32  	%r290, %r203, 4096;
	setp.eq.s32 	%p16, %r290, 0;
	@%p16 bra 	$L__BB1_32;
	ld.global.u32 	%r291, [%rd6+240];
	xor.b32  	%r337, %r337, %r291;
	ld.global.u32 	%r292, [%rd6+244];
	xor.b32  	%r336, %r336, %r292;
	ld.global.u32 	%r293, [%rd6+248];
	xor.b32  	%r335, %r335, %r293;
	ld.global.u32 	%r294, [%rd6+252];
	xor.b32  	%r334, %r334, %r294;
	ld.global.u32 	%r295, [%rd6+256];
	xor.b32  	%r333, %r333, %r295;
$L__BB1_32:
	and.b32  	%r297, %r203, 8192;
	setp.eq.s32 	%p17, %r297, 0;
	@%p17 bra 	$L__BB1_34;
	ld.global.u32 	%r298, [%rd6+260];
	xor.b32  	%r337, %r337, %r298;
	ld.global.u32 	%r299, [%rd6+264];
	xor.b32  	%r336, %r336, %r299;
	ld.global.u32 	%r300, [%rd6+268];
	xor.b32  	%r335, %r335, %r300;
	ld.global.u32 	%r301, [%rd6+272];
	xor.b32  	%r334, %r334, %r301;
	ld.global.u32 	%r302, [%rd6+276];
	xor.b32  	%r333, %r333, %r302;
$L__BB1_34:
	and.b32  	%r304, %r203, 16384;
	setp.eq.s32 	%p18, %r304, 0;
	@%p18 bra 	$L__BB1_36;
	ld.global.u32 	%r305, [%rd6+280];
	xor.b32  	%r337, %r337, %r305;
	ld.global.u32 	%r306, [%rd6+284];
	xor.b32  	%r336, %r336, %r306;
	ld.global.u32 	%r307, [%rd6+288];
	xor.b32  	%r335, %r335, %r307;
	ld.global.u32 	%r308, [%rd6+292];
	xor.b32  	%r334, %r334, %r308;
	ld.global.u32 	%r309, [%rd6+296];
	xor.b32  	%r333, %r333, %r309;
$L__BB1_36:
	and.b32  	%r311, %r203, 32768;
	setp.eq.s32 	%p19, %r311, 0;
	@%p19 bra 	$L__BB1_38;
	ld.global.u32 	%r312, [%rd6+300];
	xor.b32  	%r337, %r337, %r312;
	ld.global.u32 	%r313, [%rd6+304];
	xor.b32  	%r336, %r336, %r313;
	ld.global.u32 	%r314, [%rd6+308];
	xor.b32  	%r335, %r335, %r314;
	ld.global.u32 	%r315, [%rd6+312];
	xor.b32  	%r334, %r334, %r315;
	ld.global.u32 	%r316, [%rd6+316];
	xor.b32  	%r333, %r333, %r316;
$L__BB1_38:
	add.s32 	%r332, %r332, 16;
	setp.ne.s32 	%p20, %r332, 32;
	@%p20 bra 	$L__BB1_6;
	mad.lo.s32 	%r317, %r326, -31, %r11;
	add.s32 	%r326, %r317, 1;
	setp.ne.s32 	%p21, %r326, 5;
	@%p21 bra 	$L__BB1_5;
	st.global.u32 	[%rd2+4], %r337;
	st.global.u32 	[%rd2+8], %r336;
	st.global.u32 	[%rd2+12], %r335;
	st.global.u32 	[%rd2+16], %r334;
	st.global.u32 	[%rd2+20], %r333;
	add.s32 	%r320, %r320, 1;
	setp.lt.u32 	%p22, %r320, %r2;
	@%p22 bra 	$L__BB1_4;
$L__BB1_41:
	shr.u64 	%rd7, %rd18, 2;
	add.s32 	%r319, %r319, 1;
	setp.gt.u64 	%p23, %rd18, 3;
	mov.u64 	%rd18, %rd7;
	@%p23 bra 	$L__BB1_2;
$L__BB1_42:
	mov.b32 	%r318, 0;
	st.global.v2.u32 	[%rd2+24], {%r318, %r318};
	st.global.u32 	[%rd2+32], %r318;
	mov.b64 	%rd17, 0;
	st.global.u64 	[%rd2+40], %rd17;
	ret;

}
	// .globl	_Z32cuda_kernel_RNDnormalDitributionPdP17curandStateXORWOW
.visible .entry _Z32cuda_kernel_RNDnormalDitributionPdP17curandStateXORWOW(
	.param .u64 .ptr .align 1 _Z32cuda_kernel_RNDnormalDitributionPdP17curandStateXORWOW_param_0,
	.param .u64 .ptr .align 1 _Z32cuda_kernel_RNDnormalDitributionPdP17curandStateXORWOW_param_1
)
{
	.reg .pred 	%p<10>;
	.reg .b32 	%r<94>;
	.reg .b64 	%rd<17>;
	.reg .b64 	%fd<93>;

	ld.param.u64 	%rd2, [_Z32cuda_kernel_RNDnormalDitributionPdP17curandStateXORWOW_param_0];
	ld.param.u64 	%rd3, [_Z32cuda_kernel_RNDnormalDitributionPdP17curandStateXORWOW_param_1];
	cvta.to.global.u64 	%rd4, %rd3;
	mov.u32 	%r12, %tid.x;
	mov.u32 	%r13, %ctaid.x;
	shl.b32 	%r14, %r13, 5;
	add.s32 	%r1, %r14, %r12;
	mul.wide.u32 	%rd5, %r1, 48;
	add.s64 	%rd1, %rd4, %rd5;
	ld.global.u32 	%r15, [%rd1+28];
	setp.eq.s32 	%p1, %r15, 1;
	@%p1 bra 	$L__BB2_11;
	ld.global.v2.u32 	{%r17, %r18}, [%rd1];
	shr.u32 	%r19, %r18, 2;
	xor.b32  	%r20, %r19, %r18;
	ld.global.v2.u32 	{%r21, %r22}, [%rd1+8];
	ld.global.v2.u32 	{%r23, %r24}, [%rd1+16];
	shl.b32 	%r25, %r24, 4;
	shl.b32 	%r26, %r20, 1;
	xor.b32  	%r27, %r26, %r25;
	xor.b32  	%r28, %r27, %r20;
	xor.b32  	%r29, %r28, %r24;
	add.s32 	%r30, %r17, %r29;
	add.s32 	%r31, %r30, 362437;
	shr.u32 	%r32, %r21, 2;
	xor.b32  	%r33, %r32, %r21;
	shl.b32 	%r34, %r29, 4;
	shl.b32 	%r35, %r33, 1;
	xor.b32  	%r36, %r35, %r34;
	xor.b32  	%r37, %r36, %r33;
	xor.b32  	%r38, %r37, %r29;
	add.s32 	%r39, %r17, %r38;
	add.s32 	%r40, %r39, 724874;
	shr.u32 	%r41, %r22, 2;
	xor.b32  	%r42, %r41, %r22;
	shl.b32 	%r43, %r38, 4;
	shl.b32 	%r44, %r42, 1;
	xor.b32  	%r45, %r44, %r43;
	xor.b32  	%r46, %r45, %r42;
	xor.b32  	%r47, %r46, %r38;
	add.s32 	%r48, %r17, %r47;
	add.s32 	%r49, %r48, 1087311;
	shr.u32 	%r50, %r23, 2;
	xor.b32  	%r51, %r50, %r23;
	st.global.v2.u32 	[%rd1+8], {%r29, %r38};
	shl.b32 	%r52, %r47, 4;
	shl.b32 	%r53, %r51, 1;
	xor.b32  	%r54, %r53, %r52;
	xor.b32  	%r55, %r54, %r51;
	xor.b32  	%r56, %r55, %r47;
	st.global.v2.u32 	[%rd1+16], {%r47, %r56};
	add.s32 	%r57, %r17, 1449748;
	st.global.v2.u32 	[%rd1], {%r57, %r24};
	add.s32 	%r58, %r56, %r57;
	cvt.u64.u32 	%rd6, %r31;
	mul.wide.u32 	%rd7, %r40, 2097152;
	xor.b64  	%rd8, %rd7, %rd6;
	cvt.rn.f64.u64 	%fd22, %rd8;
	fma.rn.f64 	%fd87, %fd22, 0d3CA0000000000000, 0d3C90000000000000;
	cvt.u64.u32 	%rd9, %r49;
	mul.wide.u32 	%rd10, %r58, 2097152;
	xor.b64  	%rd11, %rd10, %rd9;
	cvt.rn.f64.u64 	%fd23, %rd11;
	fma.rn.f64 	%fd2, %fd23, 0d3CB0000000000000, 0d3CA0000000000000;
	{
	.reg .b32 %temp; 
	mov.b64 	{%temp, %r90}, %fd87;
	}
	{
	.reg .b32 %temp; 
	mov.b64 	{%r91, %temp}, %fd87;
	}
	setp.gt.s32 	%p2, %r90, 1048575;
	mov.b32 	%r92, -1023;
	@%p2 bra 	$L__BB2_3;
	mul.f64 	%fd87, %fd87, 0d4350000000000000;
	{
	.reg .b32 %temp; 
	mov.b64 	{%temp, %r90}, %fd87;
	}
	{
	.reg .b32 %temp; 
	mov.b64 	{%r91, %temp}, %fd87;
	}
	mov.b32 	%r92, -1077;
$L__BB2_3:
	add.s32 	%r60, %r90, -1;
	setp.gt.u32 	%p3, %r60, 2146435070;
	@%p3 bra 	$L__BB2_7;
	shr.u32 	%r63, %r90, 20;
	add.s32 	%r93, %r92, %r63;
	and.b32  	%r64, %r90, 1048575;
	or.b32  	%r65, %r64, 1072693248;
	mov.b64 	%fd88, {%r91, %r65};
	setp.lt.u32 	%p5, %r65, 1073127583;
	@%p5 bra 	$L__BB2_6;
	{
	.reg .b32 %temp; 
	mov.b64 	{%r66, %temp}, %fd88;
	}
	{
	.reg .b32 %temp; 
	mov.b64 	{%temp, %r67}, %fd88;
	}
	add.s32 	%r68, %r67, -1048576;
	mov.b64 	%fd88, {%r66, %r68};
	add.s32 	%r93, %r93, 1;
$L__BB2_6:
	add.f64 	%fd25, %fd88, 0dBFF0000000000000;
	add.f64 	%fd26, %fd88, 0d3FF0000000000000;
	rcp.approx.ftz.f64 	%fd27, %fd26;
	neg.f64 	%fd28, %fd26;
	fma.rn.f64 	%fd29, %fd28, %fd27, 0d3FF0000000000000;
	fma.rn.f64 	%fd30, %fd29, %fd29, %fd29;
	fma.rn.f64 	%fd31, %fd30, %fd27, %fd27;
	mul.f64 	%fd32, %fd25, %fd31;
	fma.rn.f64 	%fd33, %fd25, %fd31, %fd32;
	mul.f64 	%fd34, %fd33, %fd33;
	fma.rn.f64 	%fd35, %fd34, 0d3EB1380B3AE80F1E, 0d3ED0EE258B7A8B04;
	fma.rn.f64 	%fd36, %fd35, %fd34, 0d3EF3B2669F02676F;
	fma.rn.f64 	%fd37, %fd36, %fd34, 0d3F1745CBA9AB0956;
	fma.rn.f64 	%fd38, %fd37, %fd34, 0d3F3C71C72D1B5154;
	fma.rn.f64 	%fd39, %fd38, %fd34, 0d3F624924923BE72D;
	fma.rn.f64 	%fd40, %fd39, %fd34, 0d3F8999999999A3C4;
	fma.rn.f64 	%fd41, %fd40, %fd34, 0d3FB5555555555554;
	sub.f64 	%fd42, %fd25, %fd33;
	add.f64 	%fd43, %fd42, %fd42;
	neg.f64 	%fd44, %fd33;
	fma.rn.f64 	%fd45, %fd44, %fd25, %fd43;
	mul.f64 	%fd46, %fd31, %fd45;
	mul.f64 	%fd47, %fd34, %fd41;
	fma.rn.f64 	%fd48, %fd47, %fd33, %fd46;
	xor.b32  	%r69, %r93, -2147483648;
	mov.b32 	%r70, 1127219200;
	mov.b64 	%fd49, {%r69, %r70};
	mov.b32 	%r71, -2147483648;
	mov.b64 	%fd50, {%r71, %r70};
	sub.f64 	%fd51, %fd49, %fd50;
	fma.rn.f64 	%fd52, %fd51, 0d3FE62E42FEFA39EF, %fd33;
	fma.rn.f64 	%fd53, %fd51, 0dBFE62E42FEFA39EF, %fd52;
	sub.f64 	%fd54, %fd53, %fd33;
	sub.f64 	%fd55, %fd48, %fd54;
	fma.rn.f64 	%fd56, %fd51, 0d3C7ABC9E3B39803F, %fd55;
	add.f64 	%fd89, %fd52, %fd56;
	bra.uni 	$L__BB2_8;
$L__BB2_7:
	fma.rn.f64 	%fd24, %fd87, 0d7FF0000000000000, 0d7FF0000000000000;
	{
	.reg .b32 %temp; 
	mov.b64 	{%temp, %r61}, %fd87;
	}
	and.b32  	%r62, %r61, 2147483647;
	setp.eq.s32 	%p4, %r62, 0;
	selp.f64 	%fd89, 0dFFF0000000000000, %fd24, %p4;
$L__BB2_8:
	mul.f64 	%fd11, %fd89, 0dC000000000000000;
	{
	.reg .b32 %temp; 
	mov.b64 	{%temp, %r72}, %fd2;
	}
	shl.b32 	%r73, %r72, 1;
	setp.gt.u32 	%p6, %r73, -2038431744;
	mov.f64 	%fd57, 0d0000000000000000;
	mul.rn.f64 	%fd58, %fd2, %fd57;
	selp.f64 	%fd12, %fd58, %fd2, %p6;
	{
	.reg .b32 %temp; 
	mov.b64 	{%r74, %temp}, %fd12;
	}
	{
	.reg .b32 %temp; 
	mov.b64 	{%temp, %r75}, %fd12;
	}
	add.s32 	%r76, %r75, 1048576;
	mov.b64 	%fd59, {%r74, %r76};
	cvt.rni.f64.f64 	%fd60, %fd59;
	cvt.rzi.s64.f64 	%rd12, %fd60;
	cvt.u32.u64 	%r77, %rd12;
	fma.rn.f64 	%fd61, %fd60, 0dBFE0000000000000, %fd12;
	mul.f64 	%fd62, %fd61, 0d3CA1A62633145C07;
	fma.rn.f64 	%fd63, %fd61, 0d400921FB54442D18, %fd62;
	mul.rn.f64 	%fd64, %fd63, %fd63;
	fma.rn.f64 	%fd65, %fd64, 0dBDA8FF8320FD8164, 0d3E21EEA7C1EF8528;
	fma.rn.f64 	%fd66, %fd65, %fd64, 0dBE927E4F8E06E6D9;
	fma.rn.f64 	%fd67, %fd66, %fd64, 0d3EFA01A019DDBCE9;
	fma.rn.f64 	%fd68, %fd67, %fd64, 0dBF56C16C16C15D47;
	fma.rn.f64 	%fd69, %fd68, %fd64, 0d3FA5555555555551;
	fma.rn.f64 	%fd70, %fd69, %fd64, 0dBFE0000000000000;
	fma.rn.f64 	%fd71, %fd70, %fd64, 0d3FF0000000000000;
	fma.rn.f64 	%fd72, %fd64, 0d3DE5DB65F9785EBA, 0dBE5AE5F12CB0D246;
	fma.rn.f64 	%fd73, %fd72, %fd64, 0d3EC71DE369ACE392;
	fma.rn.f64 	%fd74, %fd73, %fd64, 0dBF2A01A019DB62A1;
	fma.rn.f64 	%fd75, %fd74, %fd64, 0d3F81111111110818;
	fma.rn.f64 	%fd76, %fd75, %fd64, 0dBFC5555555555554;
	fma.rn.f64 	%fd77, %fd76, %fd64, 0d0000000000000000;
	fma.rn.f64 	%fd78, %fd77, %fd63, %fd63;
	and.b64  	%rd13, %rd12, 1;
	setp.eq.b64 	%p7, %rd13, 1;
	{
	.reg .b32 %temp; 
	mov.b64 	{%temp, %r78}, %fd78;
	}
	{
	.reg .b32 %temp; 
	mov.b64 	{%r79, %temp}, %fd78;
	}
	xor.b32  	%r80, %r78, -2147483648;
	mov.b64 	%fd79, {%r79, %r80};
	selp.f64 	%fd90, %fd71, %fd78, %p7;
	selp.f64 	%fd91, %fd79, %fd71, %p7;
	and.b32  	%r81, %r77, 2;
	setp.eq.s32 	%p8, %r81, 0;
	@%p8 bra 	$L__BB2_10;
	{
	.reg .b32 %temp; 
	mov.b64 	{%temp, %r82}, %fd90;
	}
	{
	.reg .b32 %temp; 
	mov.b64 	{%r83, %temp}, %fd90;
	}
	xor.b32  	%r84, %r82, -2147483648;
	mov.b64 	%fd90, {%r83, %r84};
	{
	.reg .b32 %temp; 
	mov.b64 	{%temp, %r85}, %fd91;
	}
	{
	.reg .b32 %temp; 
	mov.b64 	{%r86, %temp}, %fd91;
	}
	xor.b32  	%r87, %r85, -2147483648;
	mov.b64 	%fd91, {%r86, %r87};
$L__BB2_10:
	sqrt.rn.f64 	%fd80, %fd11;
	mov.f64 	%fd81, 0d0000000000000000;
	add.rn.f64 	%fd82, %fd91, %fd81;
	cvt.rzi.f64.f64 	%fd83, %fd12;
	setp.eq.f64 	%p9, %fd12, %fd83;
	mul.rn.f64 	%fd84, %fd12, %fd81;
	selp.f64 	%fd85, %fd84, %fd90, %p9;
	mul.f64 	%fd92, %fd80, %fd85;
	mul.f64 	%fd86, %fd80, %fd82;
	st.global.f64 	[%rd1+40], %fd86;
	mov.b32 	%r88, 1;
	st.global.u32 	[%rd1+28], %r88;
	bra.uni 	$L__BB2_12;
$L__BB2_11:
	mov.b32 	%r89, 0;
	st.global.u32 	[%rd1+28], %r89;
	ld.global.f64 	%fd92, [%rd1+40];
$L__BB2_12:
	cvta.to.global.u64 	%rd14, %rd2;
	mul.wide.u32 	%rd15, %r1, 8;
	add.s64 	%rd16, %rd14, %rd15;
	st.global.f64 	[%rd16], %fd92;
	ret;

}


// ===== COMPILED SASS (sm_100) =====

	.target	sm_100

	.elftype	@"ET_EXEC"


//--------------------- .note.nv.tkinfo           --------------------------
	.section	.note.nv.tkinfo,"",@"SHT_NOTE"
	.sectionflags	@"SHF_NOTE_NV_TKINFO"
	.tkinfo
        /*0018*/ 	.word	0x00000002
        /*0030*/ 	.string	""
        /*0030*/ 	.string	"ptxas"
        /*0030*/ 	.string	"Cuda compilation tools, release 13.0, V13.0.88"
        /*0030*/ 	.string	"Build cuda_13.0.r13.0/compiler.36424714_0"
        /*0030*/ 	.string	"-arch sm_100 -m 64 "



//--------------------- .note.nv.cuinfo           --------------------------
	.section	.note.nv.cuinfo,"",@"SHT_NOTE"
	.sectionflags	@"SHF_NOTE_NV_CUINFO"
        /*0018*/ 	.short	0x0002
        /*001a*/ 	.short	0x0064
        /*001c*/ 	.short	0x0082
	.zero		2


//--------------------- .nv.info                  --------------------------
	.section	.nv.info,"",@"SHT_CUDA_INFO"
	.align	4


	//----- nvinfo : EIATTR_REGCOUNT
	.align		4
        /*0000*/ 	.byte	0x04, 0x2f
        /*0002*/ 	.short	(.L_10 - .L_9)
	.align		4
.L_9:
        /*0004*/ 	.word	index@(_Z7picountPi)
        /*0008*/ 	.word	0x0000001f


	//----- nvinfo : EIATTR_FRAME_SIZE
	.align		4
.L_10:
        /*000c*/ 	.byte	0x04, 0x11
        /*000e*/ 	.short	(.L_12 - .L_11)
	.align		4
.L_11:
        /*0010*/ 	.word	index@(_Z7picountPi)
        /*0014*/ 	.word	0x00000030


	//----- nvinfo : EIATTR_REGCOUNT
	.align		4
.L_12:
        /*0018*/ 	.byte	0x04, 0x2f
        /*001a*/ 	.short	(.L_14 - .L_13)
	.align		4
.L_13:
        /*001c*/ 	.word	index@(_Z19cuda_kernel_initRNDmP17curandStateXORWOW)
        /*0020*/ 	.word	0x00000020


	//----- nvinfo : EIATTR_FRAME_SIZE
	.align		4
.L_14:
        /*0024*/ 	.byte	0x04, 0x11
        /*0026*/ 	.short	(.L_16 - .L_15)
	.align		4
.L_15:
        /*0028*/ 	.word	index@(_Z19cuda_kernel_initRNDmP17curandStateXORWOW)
        /*002c*/ 	.word	0x00000000


	//----- nvinfo : EIATTR_REGCOUNT
	.align		4
.L_16:
        /*0030*/ 	.byte	0x04, 0x2f
        /*0032*/ 	.short	(.L_18 - .L_17)
	.align		4
.L_17:
        /*0034*/ 	.word	index@(_Z32cuda_kernel_RNDnormalDitributionPdP17curandStateXORWOW)
        /*0038*/ 	.word	0x0000001e


	//----- nvinfo : EIATTR_FRAME_SIZE
	.align		4
.L_18:
        /*003c*/ 	.byte	0x04, 0x11
        /*003e*/ 	.short	(.L_20 - .L_19)
	.align		4
.L_19:
        /*0040*/ 	.word	index@($__internal_0_$__cuda_sm20_dsqrt_rn_f64_mediumpath_v1)
        /*0044*/ 	.word	0x00000000


	//----- nvinfo : EIATTR_FRAME_SIZE
	.align		4
.L_20:
        /*0048*/ 	.byte	0x04, 0x11
        /*004a*/ 	.short	(.L_22 - .L_21)
	.align		4
.L_21:
        /*004c*/ 	.word	index@(_Z32cuda_kernel_RNDnormalDitributionPdP17curandStateXORWOW)
        /*0050*/ 	.word	0x00000000


	//----- nvinfo : EIATTR_MIN_STACK_SIZE
	.align		4
.L_22:
        /*0054*/ 	.byte	0x04, 0x12
        /*0056*/ 	.short	(.L_24 - .L_23)
	.align		4
.L_23:
        /*0058*/ 	.word	index@(_Z32cuda_kernel_RNDnormalDitributionPdP17curandStateXORWOW)
        /*005c*/ 	.word	0x00000000


	//----- nvinfo : EIATTR_MIN_STACK_SIZE
	.align		4
.L_24:
        /*0060*/ 	.byte	0x04, 0x12
        /*0062*/ 	.short	(.L_26 - .L_25)
	.align		4
.L_25:
        /*0064*/ 	.word	index@(_Z19cuda_kernel_initRNDmP17curandStateXORWOW)
        /*0068*/ 	.word	0x00000000


	//----- nvinfo : EIATTR_MIN_STACK_SIZE
	.align		4
.L_26:
        /*006c*/ 	.byte	0x04, 0x12
        /*006e*/ 	.short	(.L_28 - .L_27)
	.align		4
.L_27:
        /*0070*/ 	.word	index@(_Z7picountPi)
        /*0074*/ 	.word	0x00000030
.L_28:


//--------------------- .nv.compat                --------------------------
	.section	.nv.compat,"",@"SHT_CUDA_COMPAT_INFO"
	.align	4
        /*0000*/ 	.byte	0x02, 0x09, 0x00, 0x00, 0x02, 0x02, 0x01, 0x00, 0x02, 0x05, 0x05, 0x00, 0x03, 0x07, 0x01, 0x01
        /*0010*/ 	.byte	0x02, 0x03, 0x00, 0x00, 0x02, 0x06, 0x01, 0x00, 0x04, 0x0b, 0x08, 0x00, 0x01, 0x00, 0x00, 0x00
        /*0020*/ 	.byte	0x00, 0x00, 0x00, 0x00


//--------------------- .nv.info._Z32cuda_kernel_RNDnormalDitributionPdP17curandStateXORWOW --------------------------
	.section	.nv.info._Z32cuda_kernel_RNDnormalDitributionPdP17curandStateXORWOW,"",@"SHT_CUDA_INFO"
	.sectionflags	@""
	.align	4


	//----- nvinfo : EIATTR_CUDA_API_VERSION
	.align		4
        /*0000*/ 	.byte	0x04, 0x37
        /*0002*/ 	.short	(.L_30 - .L_29)
.L_29:
        /*0004*/ 	.word	0x00000082


	//----- nvinfo : EIATTR_KPARAM_INFO
	.align		4
.L_30:
        /*0008*/ 	.byte	0x04, 0x17
        /*000a*/ 	.short	(.L_32 - .L_31)
.L_31:
        /*000c*/ 	.word	0x00000000
        /*0010*/ 	.short	0x0001
        /*0012*/ 	.short	0x0008
        /*0014*/ 	.byte	0x00, 0xf5, 0x21, 0x00


	//----- nvinfo : EIATTR_KPARAM_INFO
	.align		4
.L_32:
        /*0018*/ 	.byte	0x04, 0x17
        /*001a*/ 	.short	(.L_34 - .L_33)
.L_33:
        /*001c*/ 	.word	0x00000000
        /*0020*/ 	.short	0x0000
        /*0022*/ 	.short	0x0000
        /*0024*/ 	.byte	0x00, 0xf5, 0x21, 0x00


	//----- nvinfo : EIATTR_SPARSE_MMA_MASK
	.align		4
.L_34:
        /*0028*/ 	.byte	0x03, 0x50
        /*002a*/ 	.short	0x0000


	//----- nvinfo : EIATTR_MAXREG_COUNT
	.align		4
        /*002c*/ 	.byte	0x03, 0x1b
        /*002e*/ 	.short	0x00ff


	//----- nvinfo : EIATTR_MERCURY_ISA_VERSION
	.align		4
        /*0030*/ 	.byte	0x03, 0x5f
        /*0032*/ 	.short	0x0101


	//----- nvinfo : EIATTR_VRC_CTA_INIT_COUNT
	.align		4
        /*0034*/ 	.byte	0x02, 0x4a
	.zero		1
	.zero		1


	//----- nvinfo : EIATTR_EXIT_INSTR_OFFSETS
	.align		4
        /*0038*/ 	.byte	0x04, 0x1c
        /*003a*/ 	.short	(.L_36 - .L_35)


	//   ....[0]....
.L_35:
        /*003c*/ 	.word	0x00000fb0


	//----- nvinfo : EIATTR_CRS_STACK_SIZE
	.align		4
.L_36:
        /*0040*/ 	.byte	0x04, 0x1e
        /*0042*/ 	.short	(.L_38 - .L_37)
.L_37:
        /*0044*/ 	.word	0x00000000


	//----- nvinfo : EIATTR_CBANK_PARAM_SIZE
	.align		4
.L_38:
        /*0048*/ 	.byte	0x03, 0x19
        /*004a*/ 	.short	0x0010


	//----- nvinfo : EIATTR_PARAM_CBANK
	.align		4
        /*004c*/ 	.byte	0x04, 0x0a
        /*004e*/ 	.short	(.L_40 - .L_39)
	.align		4
.L_39:
        /*0050*/ 	.word	index@(.nv.constant0._Z32cuda_kernel_RNDnormalDitributionPdP17curandStateXORWOW)
        /*0054*/ 	.short	0x0380
        /*0056*/ 	.short	0x0010


	//----- nvinfo : EIATTR_SW_WAR
	.align		4
.L_40:
        /*0058*/ 	.byte	0x04, 0x36
        /*005a*/ 	.short	(.L_42 - .L_41)
.L_41:
        /*005c*/ 	.word	0x00000008
.L_42:


//--------------------- .nv.info._Z19cuda_kernel_initRNDmP17curandStateXORWOW --------------------------
	.section	.nv.info._Z19cuda_kernel_initRNDmP17curandStateXORWOW,"",@"SHT_CUDA_INFO"
	.sectionflags	@""
	.align	4


	//----- nvinfo : EIATTR_CUDA_API_VERSION
	.align		4
        /*0000*/ 	.byte	0x04, 0x37
        /*0002*/ 	.short	(.L_44 - .L_43)
.L_43:
        /*0004*/ 	.word	0x00000082


	//----- nvinfo : EIATTR_KPARAM_INFO
	.align		4
.L_44:
        /*0008*/ 	.byte	0x04, 0x17
        /*000a*/ 	.short	(.L_46 - .L_45)
.L_45:
        /*000c*/ 	.word	0x00000000
        /*0010*/ 	.short	0x0001
        /*0012*/ 	.short	0x0008
        /*0014*/ 	.byte	0x00, 0xf5, 0x21, 0x00


	//----- nvinfo : EIATTR_KPARAM_INFO
	.align		4
.L_46:
        /*0018*/ 	.byte	0x04, 0x17
        /*001a*/ 	.short	(.L_48 - .L_47)
.L_47:
        /*001c*/ 	.word	0x00000000
        /*0020*/ 	.short	0x0000
        /*0022*/ 	.short	0x0000
        /*0024*/ 	.byte	0x00, 0xf0, 0x21, 0x00


	//----- nvinfo : EIATTR_SPARSE_MMA_MASK
	.align		4
.L_48:
        /*0028*/ 	.byte	0x03, 0x50
        /*002a*/ 	.short	0x0000


	//----- nvinfo : EIATTR_MAXREG_COUNT
	.align		4
        /*002c*/ 	.byte	0x03, 0x1b
        /*002e*/ 	.short	0x00ff


	//----- nvinfo : EIATTR_MERCURY_ISA_VERSION
	.align		4
        /*0030*/ 	.byte	0x03, 0x5f
        /*0032*/ 	.short	0x0101


	//----- nvinfo : EIATTR_VRC_CTA_INIT_COUNT
	.align		4
        /*0034*/ 	.byte	0x02, 0x4a
	.zero		1
	.zero		1


	//----- nvinfo : EIATTR_EXIT_INSTR_OFFSETS
	.align		4
        /*0038*/ 	.byte	0x04, 0x1c
        /*003a*/ 	.short	(.L_50 - .L_49)


	//   ....[0]....
.L_49:
        /*003c*/ 	.word	0x00000f70


	//----- nvinfo : EIATTR_CRS_STACK_SIZE
	.align		4
.L_50:
        /*0040*/ 	.byte	0x04, 0x1e
        /*0042*/ 	.short	(.L_52 - .L_51)
.L_51:
        /*0044*/ 	.word	0x00000000


	//----- nvinfo : EIATTR_CBANK_PARAM_SIZE
	.align		4
.L_52:
        /*0048*/ 	.byte	0x03, 0x19
        /*004a*/ 	.short	0x0010


	//----- nvinfo : EIATTR_PARAM_CBANK
	.align		4
        /*004c*/ 	.byte	0x04, 0x0a
        /*004e*/ 	.short	(.L_54 - .L_53)
	.align		4
.L_53:
        /*0050*/ 	.word	index@(.nv.constant0._Z19cuda_kernel_initRNDmP17curandStateXORWOW)
        /*0054*/ 	.short	0x0380
        /*0056*/ 	.short	0x0010


	//----- nvinfo : EIATTR_SW_WAR
	.align		4
.L_54:
        /*0058*/ 	.byte	0x04, 0x36
        /*005a*/ 	.short	(.L_56 - .L_55)
.L_55:
        /*005c*/ 	.word	0x00000008
.L_56:


//--------------------- .nv.info._Z7picountPi     --------------------------
	.section	.nv.info._Z7picountPi,"",@"SHT_CUDA_INFO"
	.sectionflags	@""
	.align	4


	//----- nvinfo : EIATTR_CUDA_API_VERSION
	.align		4
        /*0000*/ 	.byte	0x04, 0x37
        /*0002*/ 	.short	(.L_58 - .L_57)
.L_57:
        /*0004*/ 	.word	0x00000082


	//----- nvinfo : EIATTR_KPARAM_INFO
	.align		4
.L_58:
        /*0008*/ 	.byte	0x04, 0x17
        /*000a*/ 	.short	(.L_60 - .L_59)
.L_59:
        /*000c*/ 	.word	0x00000000
        /*0010*/ 	.short	0x0000
        /*0012*/ 	.short	0x0000
        /*0014*/ 	.byte	0x00, 0xf5, 0x21, 0x00


	//----- nvinfo : EIATTR_SPARSE_MMA_MASK
	.align		4
.L_60:
        /*0018*/ 	.byte	0x03, 0x50
        /*001a*/ 	.short	0x0000


	//----- nvinfo : EIATTR_MAXREG_COUNT
	.align		4
        /*001c*/ 	.byte	0x03, 0x1b
        /*001e*/ 	.short	0x00ff


	//----- nvinfo : EIATTR_MERCURY_ISA_VERSION
	.align		4
        /*0020*/ 	.byte	0x03, 0x5f
        /*0022*/ 	.short	0x0101


	//----- nvinfo : EIATTR_VRC_CTA_INIT_COUNT
	.align		4
        /*0024*/ 	.byte	0x02, 0x4a
	.zero		1
	.zero		1


	//----- nvinfo : EIATTR_EXIT_INSTR_OFFSETS
	.align		4
        /*0028*/ 	.byte	0x04, 0x1c
        /*002a*/ 	.short	(.L_62 - .L_61)


	//   ....[0]....
.L_61:
        /*002c*/ 	.word	0x00002d20


	//   ....[1]....
        /*0030*/ 	.word	0x00002ee0


	//----- nvinfo : EIATTR_CRS_STACK_SIZE
	.align		4
.L_62:
        /*0034*/ 	.byte	0x04, 0x1e
        /*0036*/ 	.short	(.L_64 - .L_63)
.L_63:
        /*0038*/ 	.word	0x00000000


	//----- nvinfo : EIATTR_CBANK_PARAM_SIZE
	.align		4
.L_64:
        /*003c*/ 	.byte	0x03, 0x19
        /*003e*/ 	.short	0x0008


	//----- nvinfo : EIATTR_PARAM_CBANK
	.align		4
        /*0040*/ 	.byte	0x04, 0x0a
        /*0042*/ 	.short	(.L_66 - .L_65)
	.align		4
.L_65:
        /*0044*/ 	.word	index@(.nv.constant0._Z7picountPi)
        /*0048*/ 	.short	0x0380
        /*004a*/ 	.short	0x0008


	//----- nvinfo : EIATTR_SW_WAR
	.align		4
.L_66:
        /*004c*/ 	.byte	0x04, 0x36
        /*004e*/ 	.short	(.L_68 - .L_67)
.L_67:
        /*0050*/ 	.word	0x00000008
.L_68:


//--------------------- .nv.callgraph             --------------------------
	.section	.nv.callgraph,"",@"SHT_CUDA_CALLGRAPH"
	.align	4
	.sectionentsize	8
	.align		4
        /*0000*/ 	.word	0x00000000
	.align		4
        /*0004*/ 	.word	0xffffffff
	.align		4
        /*0008*/ 	.word	0x00000000
	.align		4
        /*000c*/ 	.word	0xfffffffe
	.align		4
        /*0010*/ 	.word	0x00000000
	.align		4
        /*0014*/ 	.word	0xfffffffd
	.align		4
        /*0018*/ 	.word	0x00000000
	.align		4
        /*001c*/ 	.word	0xfffffffc


//--------------------- .nv.constant4             --------------------------
	.section	.nv.constant4,"a",@progbits
	.align	8
	.align		8
.nv.constant4:
        /*0000*/ 	.dword	precalc_xorwow_matrix
	.align		8
        /*0008*/ 	.dword	precalc_xorwow_offset_matrix
	.align		8
        /*0010*/ 	.dword	mrg32k3aM1
	.align		8
        /*0018*/ 	.dword	mrg32k3aM2
	.align		8
        /*0020*/ 	.dword	mrg32k3aM1SubSeq
	.align		8
        /*0028*/ 	.dword	mrg32k3aM2SubSeq
	.align		8
        /*0030*/ 	.dword	mrg32k3aM1Seq
	.align		8
        /*0038*/ 	.dword	mrg32k3aM2Seq


//--------------------- .nv.constant3             --------------------------
	.section	.nv.constant3,"a",@progbits
	.align	8
.nv.constant3:
	.type		__cr_lgamma_table,@object
	.size		__cr_lgamma_table,(.L_8 - __cr_lgamma_table)
__cr_lgamma_table:
        /*0000*/ 	.byte	0x00, 0x00, 0x00, 0x00, 0x00, 0x00, 0x00, 0x00, 0x00, 0x00, 0x00, 0x00, 0x00, 0x00, 0x00, 0x00
        /*0010*/ 	.byte	0xef, 0x39, 0xfa, 0xfe, 0x42, 0x2e, 0xe6, 0x3f, 0x02, 0x20, 0x2a, 0xfa, 0x0b, 0xab, 0xfc, 0x3f
        /*0020*/ 	.byte	0xf9, 0x2c, 0x92, 0x7c, 0xa7, 0x6c, 0x09, 0x40, 0xc9, 0x79, 0x44, 0x3c, 0x64, 0x26, 0x13, 0x40
        /*0030*/ 	.byte	0xca, 0x01, 0xcf, 0x3a, 0x27, 0x51, 0x1a, 0x40, 0x30, 0xcc, 0x2d, 0xf3, 0xe1, 0x0c, 0x21, 0x40
        /*0040*/ 	.byte	0x0d, 0xb7, 0xfc, 0x82, 0x8e, 0x35, 0x25, 0x40
.L_8:


//--------------------- .text._Z32cuda_kernel_RNDnormalDitributionPdP17curandStateXORWOW --------------------------
	.section	.text._Z32cuda_kernel_RNDnormalDitributionPdP17curandStateXORWOW,"ax",@progbits
	.align	128
        .global         _Z32cuda_kernel_RNDnormalDitributionPdP17curandStateXORWOW
        .type           _Z32cuda_kernel_RNDnormalDitributionPdP17curandStateXORWOW,@function
        .size           _Z32cuda_kernel_RNDnormalDitributionPdP17curandStateXORWOW,(.L_x_35 - _Z32cuda_kernel_RNDnormalDitributionPdP17curandStateXORWOW)
        .other          _Z32cuda_kernel_RNDnormalDitributionPdP17curandStateXORWOW,@"STO_CUDA_ENTRY STV_DEFAULT"
_Z32cuda_kernel_RNDnormalDitributionPdP17curandStateXORWOW:
.text._Z32cuda_kernel_RNDnormalDitributionPdP17curandStateXORWOW:
[----:B------:R-:W-:Y:S01]  /*0000*/  LDC R1, c[0x0][0x37c] ;  /* 0x0000df00ff017b82 */ /* 0x000fe20000000800 */
[----:B------:R-:W0:Y:S07]  /*0010*/  S2R R0, SR_TID.X ;  /* 0x0000000000007919 */ /* 0x000e2e0000002100 */
[----:B------:R-:W1:Y:S01]  /*0020*/  LDC.64 R2, c[0x0][0x388] ;  /* 0x0000e200ff027b82 */ /* 0x000e620000000a00 */
[----:B------:R-:W2:Y:S01]  /*0030*/  LDCU.64 UR4, c[0x0][0x358] ;  /* 0x00006b00ff0477ac */ /* 0x000ea20008000a00 */
[----:B------:R-:W0:Y:S02]  /*0040*/  S2R R5, SR_CTAID.X ;  /* 0x0000000000057919 */ /* 0x000e240000002500 */
[----:B0-----:R-:W-:-:S04]  /*0050*/  IMAD R0, R5, 0x20, R0 ;  /* 0x0000002005007824 */ /* 0x001fc800078e0200 */
[----:B-1----:R-:W-:-:S05]  /*0060*/  IMAD.WIDE.U32 R2, R0, 0x30, R2 ;  /* 0x0000003000027825 */ /* 0x002fca00078e0002 */
[----:B--2---:R-:W2:Y:S01]  /*0070*/  LDG.E R4, desc[UR4][R2.64+0x1c] ;  /* 0x00001c0402047981 */ /* 0x004ea2000c1e1900 */
[----:B------:R-:W-:Y:S01]  /*0080*/  BSSY.RECONVERGENT B0, `(.L_x_0) ;  /* 0x00000ef000007945 */ /* 0x000fe20003800200 */
[----:B--2---:R-:W-:-:S13]  /*0090*/  ISETP.NE.AND P0, PT, R4, 0x1, PT ;  /* 0x000000010400780c */ /* 0x004fda0003f05270 */
[----:B------:R-:W-:Y:S05]  /*00a0*/  @!P0 BRA `(.L_x_1) ;  /* 0x0000000c00a88947 */ /* 0x000fea0003800000 */
[----:B------:R-:W2:Y:S04]  /*00b0*/  LDG.E.64 R12, desc[UR4][R2.64] ;  /* 0x00000004020c7981 */ /* 0x000ea8000c1e1b00 */
[----:B------:R-:W3:Y:S04]  /*00c0*/  LDG.E.64 R6, desc[UR4][R2.64+0x10] ;  /* 0x0000100402067981 */ /* 0x000ee8000c1e1b00 */
[----:B------:R-:W4:Y:S01]  /*00d0*/  LDG.E.64 R4, desc[UR4][R2.64+0x8] ;  /* 0x0000080402047981 */ /* 0x000f22000c1e1b00 */
[----:B------:R-:W-:Y:S01]  /*00e0*/  BSSY.RECONVERGENT B1, `(.L_x_2) ;  /* 0x000007f000017945 */ /* 0x000fe20003800200 */
[----:B--2---:R-:W-:Y:S01]  /*00f0*/  SHF.R.U32.HI R8, RZ, 0x2, R13 ;  /* 0x00000002ff087819 */ /* 0x004fe2000001160d */
[----:B------:R-:W-:-:S03]  /*0100*/  VIADD R20, R12, 0x161f14 ;  /* 0x00161f140c147836 */ /* 0x000fc60000000000 */
[----:B------:R-:W-:Y:S01]  /*0110*/  LOP3.LUT R8, R8, R13, RZ, 0x3c, !PT ;  /* 0x0000000d08087212 */ /* 0x000fe200078e3cff */
[----:B---3--:R-:W-:Y:S01]  /*0120*/  IMAD.SHL.U32 R9, R7, 0x10, RZ ;  /* 0x0000001007097824 */ /* 0x008fe200078e00ff */
[----:B------:R-:W-:Y:S01]  /*0130*/  SHF.R.U32.HI R15, RZ, 0x2, R6 ;  /* 0x00000002ff0f7819 */ /* 0x000fe20000011606 */
[----:B------:R-:W-:Y:S01]  /*0140*/  IMAD.MOV.U32 R21, RZ, RZ, R7 ;  /* 0x000000ffff157224 */ /* 0x000fe200078e0007 */
[----:B----4-:R-:W-:Y:S01]  /*0150*/  SHF.R.U32.HI R11, RZ, 0x2, R4 ;  /* 0x00000002ff0b7819 */ /* 0x010fe20000011604 */
[C---:B------:R-:W-:Y:S01]  /*0160*/  IMAD.SHL.U32 R10, R8.reuse, 0x2, RZ ;  /* 0x00000002080a7824 */ /* 0x040fe200078e00ff */
[----:B------:R-:W-:Y:S02]  /*0170*/  LOP3.LUT R15, R15, R6, RZ, 0x3c, !PT ;  /* 0x000000060f0f7212 */ /* 0x000fe400078e3cff */
[----:B------:R-:W-:Y:S01]  /*0180*/  LOP3.LUT R11, R11, R4, RZ, 0x3c, !PT ;  /* 0x000000040b0b7212 */ /* 0x000fe200078e3cff */
[----:B------:R0:W-:Y:S01]  /*0190*/  STG.E.64 desc[UR4][R2.64], R20 ;  /* 0x0000001402007986 */ /* 0x0001e2000c101b04 */
[----:B------:R-:W-:-:S03]  /*01a0*/  LOP3.LUT R10, R8, R10, R9, 0x96, !PT ;  /* 0x0000000a080a7212 */ /* 0x000fc600078e9609 */
[----:B------:R-:W-:Y:S01]  /*01b0*/  IMAD.SHL.U32 R8, R11, 0x2, RZ ;  /* 0x000000020b087824 */ /* 0x000fe200078e00ff */
[----:B------:R-:W-:-:S04]  /*01c0*/  LOP3.LUT R10, R10, R7, RZ, 0x3c, !PT ;  /* 0x000000070a0a7212 */ /* 0x000fc800078e3cff */
[----:B------:R-:W-:Y:S01]  /*01d0*/  IADD3 R13, PT, PT, R12, 0x587c5, R10 ;  /* 0x000587c50c0d7810 */ /* 0x000fe20007ffe00a */
[----:B------:R-:W-:-:S05]  /*01e0*/  IMAD.SHL.U32 R4, R10, 0x10, RZ ;  /* 0x000000100a047824 */ /* 0x000fca00078e00ff */
[----:B------:R-:W-:Y:S02]  /*01f0*/  LOP3.LUT R11, R11, R8, R4, 0x96, !PT ;  /* 0x000000080b0b7212 */ /* 0x000fe400078e9604 */
[----:B------:R-:W-:Y:S02]  /*0200*/  SHF.R.U32.HI R4, RZ, 0x2, R5 ;  /* 0x00000002ff047819 */ /* 0x000fe40000011605 */
[----:B------:R-:W-:Y:S02]  /*0210*/  LOP3.LUT R11, R11, R10, RZ, 0x3c, !PT ;  /* 0x0000000a0b0b7212 */ /* 0x000fe400078e3cff */
[----:B------:R-:W-:Y:S02]  /*0220*/  LOP3.LUT R4, R4, R5, RZ, 0x3c, !PT ;  /* 0x0000000504047212 */ /* 0x000fe400078e3cff */
[----:B------:R-:W-:Y:S01]  /*0230*/  IADD3 R8, PT, PT, R12, 0xb0f8a, R11 ;  /* 0x000b0f8a0c087810 */ /* 0x000fe20007ffe00b */
[----:B------:R-:W-:Y:S01]  /*0240*/  IMAD.SHL.U32 R5, R11, 0x10, RZ ;  /* 0x000000100b057824 */ /* 0x000fe200078e00ff */
[----:B------:R0:W-:Y:S03]  /*0250*/  STG.E.64 desc[UR4][R2.64+0x8], R10 ;  /* 0x0000080a02007986 */ /* 0x0001e6000c101b04 */
[----:B------:R-:W-:-:S03]  /*0260*/  IMAD.WIDE.U32 R8, R8, 0x200000, RZ ;  /* 0x0020000008087825 */ /* 0x000fc600078e00ff */
[----:B------:R-:W-:Y:S01]  /*0270*/  LOP3.LUT R8, R8, R13, RZ, 0x3c, !PT ;  /* 0x0000000d08087212 */ /* 0x000fe200078e3cff */
[----:B------:R-:W-:-:S03]  /*0280*/  IMAD.SHL.U32 R13, R4, 0x2, RZ ;  /* 0x00000002040d7824 */ /* 0x000fc600078e00ff */
[----:B------:R-:W1:Y:S02]  /*0290*/  I2F.F64.U64 R16, R8 ;  /* 0x0000000800107312 */ /* 0x000e640000301800 */
[----:B------:R-:W-:Y:S01]  /*02a0*/  LOP3.LUT R14, R4, R13, R5, 0x96, !PT ;  /* 0x0000000d040e7212 */ /* 0x000fe200078e9605 */
[----:B------:R-:W-:Y:S01]  /*02b0*/  IMAD.MOV.U32 R4, RZ, RZ, 0x0 ;  /* 0x00000000ff047424 */ /* 0x000fe200078e00ff */
[----:B------:R-:W-:Y:S01]  /*02c0*/  SHF.L.U32 R13, R15, 0x1, RZ ;  /* 0x000000010f0d7819 */ /* 0x000fe200000006ff */
[----:B------:R-:W-:Y:S01]  /*02d0*/  IMAD.MOV.U32 R5, RZ, RZ, 0x3ca00000 ;  /* 0x3ca00000ff057424 */ /* 0x000fe200078e00ff */
[----:B------:R-:W-:-:S05]  /*02e0*/  LOP3.LUT R14, R14, R11, RZ, 0x3c, !PT ;  /* 0x0000000b0e0e7212 */ /* 0x000fca00078e3cff */
[----:B------:R-:W-:Y:S01]  /*02f0*/  IMAD.SHL.U32 R6, R14, 0x10, RZ ;  /* 0x000000100e067824 */ /* 0x000fe200078e00ff */
[----:B-1----:R-:W-:-:S04]  /*0300*/  DFMA R16, R16, R4, 5.5511151231257827021e-17 ;  /* 0x3c9000001010742b */ /* 0x002fc80000000004 */
[----:B------:R-:W-:Y:S02]  /*0310*/  LOP3.LUT R15, R15, R13, R6, 0x96, !PT ;  /* 0x0000000d0f0f7212 */ /* 0x000fe400078e9606 */
[----:B------:R-:W-:Y:S02]  /*0320*/  IADD3 R13, PT, PT, R12, 0x10974f, R14 ;  /* 0x0010974f0c0d7810 */ /* 0x000fe40007ffe00e */
[----:B------:R-:W-:Y:S02]  /*0330*/  LOP3.LUT R15, R15, R14, RZ, 0x3c, !PT ;  /* 0x0000000e0f0f7212 */ /* 0x000fe400078e3cff */
[----:B------:R-:W-:Y:S01]  /*0340*/  ISETP.GT.AND P0, PT, R17, 0xfffff, PT ;  /* 0x000fffff1100780c */ /* 0x000fe20003f04270 */
[----:B------:R-:W-:Y:S02]  /*0350*/  IMAD.MOV.U32 R8, RZ, RZ, R16 ;  /* 0x000000ffff087224 */ /* 0x000fe400078e0010 */
[----:B------:R0:W-:Y:S01]  /*0360*/  STG.E.64 desc[UR4][R2.64+0x10], R14 ;  /* 0x0000100e02007986 */ /* 0x0001e2000c101b04 */
[----:B------:R-:W-:-:S02]  /*0370*/  IMAD.MOV.U32 R9, RZ, RZ, R17 ;  /* 0x000000ffff097224 */ /* 0x000fc400078e0011 */
[----:B------:R-:W-:Y:S02]  /*0380*/  IMAD.IADD R18, R15, 0x1, R20 ;  /* 0x000000010f127824 */ /* 0x000fe400078e0214 */
[----:B------:R-:W-:Y:S02]  /*0390*/  IMAD.MOV.U32 R7, RZ, RZ, R17 ;  /* 0x000000ffff077224 */ /* 0x000fe400078e0011 */
[----:B------:R-:W-:-:S03]  /*03a0*/  IMAD.WIDE.U32 R18, R18, 0x200000, RZ ;  /* 0x0020000012127825 */ /* 0x000fc600078e00ff */
[----:B------:R-:W-:Y:S01]  /*03b0*/  @!P0 DMUL R8, R8, 1.80143985094819840000e+16 ;  /* 0x4350000008088828 */ /* 0x000fe20000000000 */
[----:B------:R-:W-:-:S04]  /*03c0*/  LOP3.LUT R18, R18, R13, RZ, 0x3c, !PT ;  /* 0x0000000d12127212 */ /* 0x000fc800078e3cff */
[----:B------:R-:W1:Y:S05]  /*03d0*/  I2F.F64.U64 R12, R18 ;  /* 0x00000012000c7312 */ /* 0x000e6a0000301800 */
[----:B------:R-:W-:Y:S01]  /*03e0*/  @!P0 MOV R7, R9 ;  /* 0x0000000900078202 */ /* 0x000fe20000000f00 */
[----:B------:R-:W-:-:S04]  /*03f0*/  @!P0 IMAD.MOV.U32 R16, RZ, RZ, R8 ;  /* 0x000000ffff108224 */ /* 0x000fc800078e0008 */
[----:B------:R-:W-:-:S05]  /*0400*/  VIADD R6, R7, 0xffffffff ;  /* 0xffffffff07067836 */ /* 0x000fca0000000000 */
[----:B------:R-:W-:Y:S01]  /*0410*/  ISETP.GT.U32.AND P1, PT, R6, 0x7feffffe, PT ;  /* 0x7feffffe0600780c */ /* 0x000fe20003f24070 */
[----:B-1----:R-:W-:Y:S01]  /*0420*/  DFMA R4, R12, 2.2204460492503130808e-16, R4 ;  /* 0x3cb000000c04782b */ /* 0x002fe20000000004 */
[----:B------:R-:W-:Y:S02]  /*0430*/  IMAD.MOV.U32 R6, RZ, RZ, -0x3ff ;  /* 0xfffffc01ff067424 */ /* 0x000fe400078e00ff */
[----:B------:R-:W-:-:S09]  /*0440*/  @!P0 IMAD.MOV.U32 R6, RZ, RZ, -0x435 ;  /* 0xfffffbcbff068424 */ /* 0x000fd200078e00ff */
[----:B0-----:R-:W-:Y:S05]  /*0450*/  @P1 BRA `(.L_x_3) ;  /* 0x0000000400041947 */ /* 0x001fea0003800000 */
[----:B------:R-:W-:Y:S01]  /*0460*/  LOP3.LUT R8, R7, 0xfffff, RZ, 0xc0, !PT ;  /* 0x000fffff07087812 */ /* 0x000fe200078ec0ff */
[----:B------:R-:W-:Y:S01]  /*0470*/  IMAD.MOV.U32 R18, RZ, RZ, -0x748574fc ;  /* 0x8b7a8b04ff127424 */ /* 0x000fe200078e00ff */
[----:B------:R-:W-:Y:S01]  /*0480*/  MOV R10, RZ ;  /* 0x000000ff000a7202 */ /* 0x000fe20000000f00 */
[----:B------:R-:W-:Y:S01]  /*0490*/  IMAD.MOV.U32 R19, RZ, RZ, 0x3ed0ee25 ;  /* 0x3ed0ee25ff137424 */ /* 0x000fe200078e00ff */
[----:B------:R-:W-:Y:S01]  /*04a0*/  LOP3.LUT R9, R8, 0x3ff00000, RZ, 0xfc, !PT ;  /* 0x3ff0000008097812 */ /* 0x000fe200078efcff */
[----:B------:R-:W-:Y:S01]  /*04b0*/  IMAD.MOV.U32 R8, RZ, RZ, R16 ;  /* 0x000000ffff087224 */ /* 0x000fe200078e0010 */
[----:B------:R-:W-:Y:S01]  /*04c0*/  UMOV UR6, 0x3ae80f1e ;  /* 0x3ae80f1e00067882 */ /* 0x000fe20000000000 */
[----:B------:R-:W-:Y:S01]  /*04d0*/  UMOV UR7, 0x3eb1380b ;  /* 0x3eb1380b00077882 */ /* 0x000fe20000000000 */
[----:B------:R-:W-:Y:S01]  /*04e0*/  ISETP.GE.U32.AND P0, PT, R9, 0x3ff6a09f, PT ;  /* 0x3ff6a09f0900780c */ /* 0x000fe20003f06070 */
[----:B------:R-:W-:Y:S01]  /*04f0*/  IMAD.MOV.U32 R21, RZ, RZ, 0x43300000 ;  /* 0x43300000ff157424 */ /* 0x000fe200078e00ff */
[----:B------:R-:W-:Y:S01]  /*0500*/  LEA.HI R20, R7, R6, RZ, 0xc ;  /* 0x0000000607147211 */ /* 0x000fe200078f60ff */
[----:B------:R-:W-:Y:S01]  /*0510*/  UMOV UR8, 0x80000000 ;  /* 0x8000000000087882 */ /* 0x000fe20000000000 */
[----:B------:R-:W-:-:S09]  /*0520*/  UMOV UR9, 0x43300000 ;  /* 0x4330000000097882 */ /* 0x000fd20000000000 */
[----:B------:R-:W-:Y:S02]  /*0530*/  @P0 VIADD R11, R9, 0xfff00000 ;  /* 0xfff00000090b0836 */ /* 0x000fe40000000000 */
[----:B------:R-:W-:Y:S02]  /*0540*/  @P0 VIADD R20, R20, 0x1 ;  /* 0x0000000114140836 */ /* 0x000fe40000000000 */
[----:B------:R-:W-:-:S03]  /*0550*/  @P0 IMAD.MOV.U32 R9, RZ, RZ, R11 ;  /* 0x000000ffff090224 */ /* 0x000fc600078e000b */
[----:B------:R-:W-:-:S03]  /*0560*/  LOP3.LUT R20, R20, 0x80000000, RZ, 0x3c, !PT ;  /* 0x8000000014147812 */ /* 0x000fc600078e3cff */
[C---:B------:R-:W-:Y:S02]  /*0570*/  DADD R16, R8.reuse, 1 ;  /* 0x3ff0000008107429 */ /* 0x040fe40000000000 */
[----:B------:R-:W-:-:S04]  /*0580*/  DADD R8, R8, -1 ;  /* 0xbff0000008087429 */ /* 0x000fc80000000000 */
[----:B------:R-:W0:Y:S02]  /*0590*/  MUFU.RCP64H R11, R17 ;  /* 0x00000011000b7308 */ /* 0x000e240000001800 */
[----:B0-----:R-:W-:-:S08]  /*05a0*/  DFMA R12, -R16, R10, 1 ;  /* 0x3ff00000100c742b */ /* 0x001fd0000000010a */
[----:B------:R-:W-:-:S08]  /*05b0*/  DFMA R12, R12, R12, R12 ;  /* 0x0000000c0c0c722b */ /* 0x000fd0000000000c */
[----:B------:R-:W-:-:S08]  /*05c0*/  DFMA R10, R10, R12, R10 ;  /* 0x0000000c0a0a722b */ /* 0x000fd0000000000a */
[----:B------:R-:W-:-:S08]  /*05d0*/  DMUL R12, R8, R10 ;  /* 0x0000000a080c7228 */ /* 0x000fd00000000000 */
[----:B------:R-:W-:-:S08]  /*05e0*/  DFMA R12, R8, R10, R12 ;  /* 0x0000000a080c722b */ /* 0x000fd0000000000c */
[----:B------:R-:W-:Y:S02]  /*05f0*/  DMUL R14, R12, R12 ;  /* 0x0000000c0c0e7228 */ /* 0x000fe40000000000 */
[----:B------:R-:W-:-:S06]  /*0600*/  DADD R6, R8, -R12 ;  /* 0x0000000008067229 */ /* 0x000fcc000000080c */
[----:B------:R-:W-:Y:S01]  /*0610*/  DFMA R16, R14, UR6, R18 ;  /* 0x000000060e107c2b */ /* 0x000fe20008000012 */
[----:B------:R-:W-:Y:S01]  /*0620*/  UMOV UR6, 0x9f02676f ;  /* 0x9f02676f00067882 */ /* 0x000fe20000000000 */
[----:B------:R-:W-:Y:S01]  /*0630*/  UMOV UR7, 0x3ef3b266 ;  /* 0x3ef3b26600077882 */ /* 0x000fe20000000000 */
[----:B------:R-:W-:Y:S02]  /*0640*/  DADD R18, R6, R6 ;  /* 0x0000000006127229 */ /* 0x000fe40000000006 */
[----:B------:R-:W-:Y:S01]  /*0650*/  DADD R6, R20, -UR8 ;  /* 0x8000000814067e29 */ /* 0x000fe20008000000 */
[----:B------:R-:W-:Y:S01]  /*0660*/  UMOV UR8, 0xfefa39ef ;  /* 0xfefa39ef00087882 */ /* 0x000fe20000000000 */
[----:B------:R-:W-:Y:S01]  /*0670*/  UMOV UR9, 0x3fe62e42 ;  /* 0x3fe62e4200097882 */ /* 0x000fe20000000000 */
[----:B------:R-:W-:Y:S01]  /*0680*/  DFMA R16, R14, R16, UR6 ;  /* 0x000000060e107e2b */ /* 0x000fe20008000010 */
[----:B------:R-:W-:Y:S01]  /*0690*/  UMOV UR6, 0xa9ab0956 ;  /* 0xa9ab095600067882 */ /* 0x000fe20000000000 */
[----:B------:R-:W-:Y:S01]  /*06a0*/  UMOV UR7, 0x3f1745cb ;  /* 0x3f1745cb00077882 */ /* 0x000fe20000000000 */
[----:B------:R-:W-:-:S02]  /*06b0*/  DFMA R18, R8, -R12, R18 ;  /* 0x8000000c0812722b */ /* 0x000fc40000000012 */
[----:B------:R-:W-:-:S03]  /*06c0*/  DFMA R8, R6, UR8, R12 ;  /* 0x0000000806087c2b */ /* 0x000fc6000800000c */
[----:B------:R-:W-:Y:S01]  /*06d0*/  DFMA R16, R14, R16, UR6 ;  /* 0x000000060e107e2b */ /* 0x000fe20008000010 */
[----:B------:R-:W-:Y:S01]  /*06e0*/  UMOV UR6, 0x2d1b5154 ;  /* 0x2d1b515400067882 */ /* 0x000fe20000000000 */
[----:B------:R-:W-:Y:S01]  /*06f0*/  UMOV UR7, 0x3f3c71c7 ;  /* 0x3f3c71c700077882 */ /* 0x000fe20000000000 */
[----:B------:R-:W-:-:S05]  /*0700*/  DMUL R18, R10, R18 ;  /* 0x000000120a127228 */ /* 0x000fca0000000000 */
[----:B------:R-:W-:Y:S01]  /*0710*/  DFMA R16, R14, R16, UR6 ;  /* 0x000000060e107e2b */ /* 0x000fe20008000010 */
[----:B------:R-:W-:Y:S01]  /*0720*/  UMOV UR6, 0x923be72d ;  /* 0x923be72d00067882 */ /* 0x000fe20000000000 */
[----:B------:R-:W-:-:S06]  /*0730*/  UMOV UR7, 0x3f624924 ;  /* 0x3f62492400077882 */ /* 0x000fcc0000000000 */
        /* <DEDUP_REMOVED lines=8> */
[----:B------:R-:W-:Y:S02]  /*07c0*/  UMOV UR7, 0x3fe62e42 ;  /* 0x3fe62e4200077882 */ /* 0x000fe40000000000 */
[----:B------:R-:W-:Y:S01]  /*07d0*/  DFMA R20, R6, -UR6, R8 ;  /* 0x8000000606147c2b */ /* 0x000fe20008000008 */
[----:B------:R-:W-:Y:S01]  /*07e0*/  UMOV UR6, 0x3b39803f ;  /* 0x3b39803f00067882 */ /* 0x000fe20000000000 */
[----:B------:R-:W-:Y:S02]  /*07f0*/  UMOV UR7, 0x3c7abc9e ;  /* 0x3c7abc9e00077882 */ /* 0x000fe40000000000 */
[----:B------:R-:W-:-:S04]  /*0800*/  DMUL R16, R14, R16 ;  /* 0x000000100e107228 */ /* 0x000fc80000000000 */
[----:B------:R-:W-:-:S04]  /*0810*/  DADD R20, -R12, R20 ;  /* 0x000000000c147229 */ /* 0x000fc80000000114 */
[----:B------:R-:W-:-:S08]  /*0820*/  DFMA R16, R12, R16, R18 ;  /* 0x000000100c10722b */ /* 0x000fd00000000012 */
[----:B------:R-:W-:-:S08]  /*0830*/  DADD R16, R16, -R20 ;  /* 0x0000000010107229 */ /* 0x000fd00000000814 */
[----:B------:R-:W-:-:S08]  /*0840*/  DFMA R6, R6, UR6, R16 ;  /* 0x0000000606067c2b */ /* 0x000fd00008000010 */
[----:B------:R-:W-:Y:S01]  /*0850*/  DADD R6, R8, R6 ;  /* 0x0000000008067229 */ /* 0x000fe20000000006 */
[----:B------:R-:W-:Y:S10]  /*0860*/  BRA `(.L_x_4) ;  /* 0x0000000000187947 */ /* 0x000ff40003800000 */
.L_x_3:
[----:B------:R-:W-:Y:S01]  /*0870*/  IMAD.MOV.U32 R6, RZ, RZ, 0x0 ;  /* 0x00000000ff067424 */ /* 0x000fe200078e00ff */
[----:B------:R-:W-:Y:S01]  /*0880*/  LOP3.LUT P0, RZ, R9, 0x7fffffff, RZ, 0xc0, !PT ;  /* 0x7fffffff09ff7812 */ /* 0x000fe2000780c0ff */
[----:B------:R-:W-:-:S06]  /*0890*/  IMAD.MOV.U32 R7, RZ, RZ, 0x7ff00000 ;  /* 0x7ff00000ff077424 */ /* 0x000fcc00078e00ff */
[----:B------:R-:W-:-:S10]  /*08a0*/  DFMA R6, R8, R6, +INF ;  /* 0x7ff000000806742b */ /* 0x000fd40000000006 */
[----:B------:R-:W-:Y:S02]  /*08b0*/  FSEL R6, R6, RZ, P0 ;  /* 0x000000ff06067208 */ /* 0x000fe40000000000 */
[----:B------:R-:W-:-:S07]  /*08c0*/  FSEL R7, R7, -QNAN , P0 ;  /* 0xfff0000007077808 */ /* 0x000fce0000000000 */
.L_x_4:
[----:B------:R-:W-:Y:S05]  /*08d0*/  BSYNC.RECONVERGENT B1 ;  /* 0x0000000000017941 */ /* 0x000fea0003800200 */
.L_x_2:
[----:B------:R-:W-:Y:S01]  /*08e0*/  DMUL R14, RZ, R4 ;  /* 0x00000004ff0e7228 */ /* 0x000fe20000000000 */
[----:B------:R-:W-:Y:S01]  /*08f0*/  IMAD.SHL.U32 R8, R5, 0x2, RZ ;  /* 0x0000000205087824 */ /* 0x000fe200078e00ff */
[----:B------:R-:W-:Y:S01]  /*0900*/  UMOV UR6, 0x33145c07 ;  /* 0x33145c0700067882 */ /* 0x000fe20000000000 */
[----:B------:R-:W-:Y:S01]  /*0910*/  UMOV UR7, 0x3ca1a626 ;  /* 0x3ca1a62600077882 */ /* 0x000fe20000000000 */
[----:B------:R-:W-:Y:S01]  /*0920*/  IMAD.MOV.U32 R10, RZ, RZ, -0x3e107ad8 ;  /* 0xc1ef8528ff0a7424 */ /* 0x000fe200078e00ff */
[----:B------:R-:W-:Y:S01]  /*0930*/  UMOV UR8, 0xf9785eba ;  /* 0xf9785eba00087882 */ /* 0x000fe20000000000 */
[----:B------:R-:W-:Y:S01]  /*0940*/  ISETP.GT.U32.AND P0, PT, R8, -0x79800000, PT ;  /* 0x868000000800780c */ /* 0x000fe20003f04070 */
[----:B------:R-:W-:Y:S01]  /*0950*/  IMAD.MOV.U32 R11, RZ, RZ, 0x3e21eea7 ;  /* 0x3e21eea7ff0b7424 */ /* 0x000fe200078e00ff */
[----:B------:R-:W-:Y:S01]  /*0960*/  UMOV UR9, 0x3de5db65 ;  /* 0x3de5db6500097882 */ /* 0x000fe20000000000 */
[----:B------:R-:W-:Y:S01]  /*0970*/  IMAD.MOV.U32 R18, RZ, RZ, 0x2cb0d246 ;  /* 0x2cb0d246ff127424 */ /* 0x000fe200078e00ff */
[----:B------:R-:W-:Y:S01]  /*0980*/  FSEL R9, R15, R5, P0 ;  /* 0x000000050f097208 */ /* 0x000fe20000000000 */
[----:B------:R-:W-:Y:S01]  /*0990*/  IMAD.MOV.U32 R19, RZ, RZ, 0x3e5ae5f1 ;  /* 0x3e5ae5f1ff137424 */ /* 0x000fe200078e00ff */
[----:B------:R-:W-:Y:S01]  /*09a0*/  FSEL R14, R14, R4, P0 ;  /* 0x000000040e0e7208 */ /* 0x000fe20000000000 */
[----:B------:R-:W-:Y:S01]  /*09b0*/  DMUL R6, R6, -2 ;  /* 0xc000000006067828 */ /* 0x000fe20000000000 */
[----:B------:R-:W-:Y:S01]  /*09c0*/  IADD3 R15, PT, PT, R9, 0x100000, RZ ;  /* 0x00100000090f7810 */ /* 0x000fe20007ffe0ff */
[----:B------:R-:W-:Y:S01]  /*09d0*/  IMAD.MOV.U32 R24, RZ, RZ, 0x0 ;  /* 0x00000000ff187424 */ /* 0x000fe200078e00ff */
[----:B------:R-:W-:Y:S01]  /*09e0*/  MOV R25, 0x3fd80000 ;  /* 0x3fd8000000197802 */ /* 0x000fe20000000f00 */
[----:B------:R-:W-:Y:S01]  /*09f0*/  IMAD.MOV.U32 R8, RZ, RZ, R14 ;  /* 0x000000ffff087224 */ /* 0x000fe200078e000e */
[----:B------:R-:W0:Y:S01]  /*0a00*/  FRND.F64 R4, R14 ;  /* 0x0000000e00047313 */ /* 0x000e220000301800 */
[----:B------:R-:W-:Y:S07]  /*0a10*/  BSSY.RECONVERGENT B1, `(.L_x_5) ;  /* 0x0000047000017945 */ /* 0x000fee0003800200 */
[----:B------:R-:W1:Y:S01]  /*0a20*/  F2I.S64.F64 R14, R14 ;  /* 0x0000000e000e7311 */ /* 0x000e620000301900 */
[----:B0-----:R-:W-:-:S08]  /*0a30*/  DFMA R4, R4, -0.5, R8 ;  /* 0xbfe000000404782b */ /* 0x001fd00000000008 */
[----:B------:R-:W-:Y:S01]  /*0a40*/  DMUL R12, R4, UR6 ;  /* 0x00000006040c7c28 */ /* 0x000fe20008000000 */
[----:B------:R-:W-:Y:S01]  /*0a50*/  UMOV UR6, 0x54442d18 ;  /* 0x54442d1800067882 */ /* 0x000fe20000000000 */
[----:B------:R-:W-:Y:S01]  /*0a60*/  UMOV UR7, 0x400921fb ;  /* 0x400921fb00077882 */ /* 0x000fe20000000000 */
[----:B-1----:R-:W-:-:S05]  /*0a70*/  LOP3.LUT P1, RZ, R14, 0x2, RZ, 0xc0, !PT ;  /* 0x000000020eff7812 */ /* 0x002fca000782c0ff */
[----:B------:R-:W-:Y:S01]  /*0a80*/  DFMA R12, R4, UR6, R12 ;  /* 0x00000006040c7c2b */ /* 0x000fe2000800000c */
[----:B------:R-:W-:Y:S01]  /*0a90*/  UMOV UR6, 0x20fd8164 ;  /* 0x20fd816400067882 */ /* 0x000fe20000000000 */
[----:B------:R-:W-:Y:S01]  /*0aa0*/  UMOV UR7, 0x3da8ff83 ;  /* 0x3da8ff8300077882 */ /* 0x000fe20000000000 */
[----:B------:R-:W0:Y:S01]  /*0ab0*/  MUFU.RSQ64H R5, R7 ;  /* 0x0000000700057308 */ /* 0x000e220000001c00 */
[----:B------:R-:W-:-:S04]  /*0ac0*/  VIADD R4, R7, 0xfcb00000 ;  /* 0xfcb0000007047836 */ /* 0x000fc80000000000 */
[----:B------:R-:W-:-:S08]  /*0ad0*/  DMUL R16, R12, R12 ;  /* 0x0000000c0c107228 */ /* 0x000fd00000000000 */
[C---:B------:R-:W-:Y:S01]  /*0ae0*/  DFMA R10, R16.reuse, -UR6, R10 ;  /* 0x80000006100a7c2b */ /* 0x040fe2000800000a */
[----:B------:R-:W-:Y:S01]  /*0af0*/  UMOV UR6, 0x8e06e6d9 ;  /* 0x8e06e6d900067882 */ /* 0x000fe20000000000 */
[----:B------:R-:W-:Y:S01]  /*0b00*/  DFMA R18, R16, UR8, -R18 ;  /* 0x0000000810127c2b */ /* 0x000fe20008000812 */
[----:B------:R-:W-:Y:S01]  /*0b10*/  UMOV UR7, 0x3e927e4f ;  /* 0x3e927e4f00077882 */ /* 0x000fe20000000000 */
[----:B------:R-:W-:Y:S01]  /*0b20*/  UMOV UR8, 0x69ace392 ;  /* 0x69ace39200087882 */ /* 0x000fe20000000000 */
[----:B------:R-:W-:Y:S01]  /*0b30*/  UMOV UR9, 0x3ec71de3 ;  /* 0x3ec71de300097882 */ /* 0x000fe20000000000 */
[----:B0-----:R-:W-:Y:S02]  /*0b40*/  DMUL R20, R4, R4 ;  /* 0x0000000404147228 */ /* 0x001fe40000000000 */
[C---:B------:R-:W-:Y:S01]  /*0b50*/  DFMA R10, R16.reuse, R10, -UR6 ;  /* 0x80000006100a7e2b */ /* 0x040fe2000800000a */
[----:B------:R-:W-:Y:S01]  /*0b60*/  UMOV UR6, 0x19ddbce9 ;  /* 0x19ddbce900067882 */ /* 0x000fe20000000000 */
[----:B------:R-:W-:Y:S01]  /*0b70*/  DFMA R18, R16, R18, UR8 ;  /* 0x0000000810127e2b */ /* 0x000fe20008000012 */
[----:B------:R-:W-:Y:S01]  /*0b80*/  UMOV UR7, 0x3efa01a0 ;  /* 0x3efa01a000077882 */ /* 0x000fe20000000000 */
[----:B------:R-:W-:Y:S01]  /*0b90*/  UMOV UR8, 0x19db62a1 ;  /* 0x19db62a100087882 */ /* 0x000fe20000000000 */
[----:B------:R-:W-:-:S03]  /*0ba0*/  UMOV UR9, 0x3f2a01a0 ;  /* 0x3f2a01a000097882 */ /* 0x000fc60000000000 */
[C---:B------:R-:W-:Y:S01]  /*0bb0*/  DFMA R10, R16.reuse, R10, UR6 ;  /* 0x00000006100a7e2b */ /* 0x040fe2000800000a */
[----:B------:R-:W-:Y:S01]  /*0bc0*/  UMOV UR6, 0x16c15d47 ;  /* 0x16c15d4700067882 */ /* 0x000fe20000000000 */
[----:B------:R-:W-:Y:S01]  /*0bd0*/  DFMA R18, R16, R18, -UR8 ;  /* 0x8000000810127e2b */ /* 0x000fe20008000012 */
[----:B------:R-:W-:Y:S01]  /*0be0*/  UMOV UR7, 0x3f56c16c ;  /* 0x3f56c16c00077882 */ /* 0x000fe20000000000 */
[----:B------:R-:W-:Y:S01]  /*0bf0*/  UMOV UR8, 0x11110818 ;  /* 0x1111081800087882 */ /* 0x000fe20000000000 */
[----:B------:R-:W-:-:S03]  /*0c00*/  UMOV UR9, 0x3f811111 ;  /* 0x3f81111100097882 */ /* 0x000fc60000000000 */
[C---:B------:R-:W-:Y:S01]  /*0c10*/  DFMA R22, R16.reuse, R10, -UR6 ;  /* 0x8000000610167e2b */ /* 0x040fe2000800000a */
[----:B------:R-:W-:Y:S01]  /*0c20*/  UMOV UR6, 0x55555551 ;  /* 0x5555555100067882 */ /* 0x000fe20000000000 */
[----:B------:R-:W-:Y:S01]  /*0c30*/  DFMA R18, R16, R18, UR8 ;  /* 0x0000000810127e2b */ /* 0x000fe20008000012 */
[----:B------:R-:W-:Y:S01]  /*0c40*/  UMOV UR7, 0x3fa55555 ;  /* 0x3fa5555500077882 */ /* 0x000fe20000000000 */
[----:B------:R-:W-:Y:S01]  /*0c50*/  UMOV UR8, 0x55555554 ;  /* 0x5555555400087882 */ /* 0x000fe20000000000 */
[----:B------:R-:W-:Y:S01]  /*0c60*/  UMOV UR9, 0x3fc55555 ;  /* 0x3fc5555500097882 */ /* 0x000fe20000000000 */
[----:B------:R-:W-:Y:S02]  /*0c70*/  DFMA R10, R6, -R20, 1 ;  /* 0x3ff00000060a742b */ /* 0x000fe40000000814 */
[C---:B------:R-:W-:Y:S02]  /*0c80*/  DFMA R22, R16.reuse, R22, UR6 ;  /* 0x0000000610167e2b */ /* 0x040fe40008000016 */
[----:B------:R-:W-:-:S04]  /*0c90*/  DFMA R20, R16, R18, -UR8 ;  /* 0x8000000810147e2b */ /* 0x000fc80008000012 */
[----:B------:R-:W-:Y:S02]  /*0ca0*/  DFMA R18, R10, R24, 0.5 ;  /* 0x3fe000000a12742b */ /* 0x000fe40000000018 */
[----:B------:R-:W-:Y:S02]  /*0cb0*/  DFMA R22, R16, R22, -0.5 ;  /* 0xbfe000001016742b */ /* 0x000fe40000000016 */
[----:B------:R-:W-:Y:S02]  /*0cc0*/  DMUL R10, R4, R10 ;  /* 0x0000000a040a7228 */ /* 0x000fe40000000000 */
[----:B------:R-:W-:-:S04]  /*0cd0*/  DFMA R20, R16, R20, RZ ;  /* 0x000000141014722b */ /* 0x000fc800000000ff */
[----:B------:R-:W-:Y:S02]  /*0ce0*/  DFMA R16, R16, R22, 1 ;  /* 0x3ff000001010742b */ /* 0x000fe40000000016 */
[----:B------:R-:W-:Y:S02]  /*0cf0*/  DFMA R10, R18, R10, R4 ;  /* 0x0000000a120a722b */ /* 0x000fe40000000004 */
[----:B------:R-:W-:Y:S01]  /*0d00*/  DFMA R22, R12, R20, R12 ;  /* 0x000000140c16722b */ /* 0x000fe2000000000c */
[----:B------:R-:W-:-:S04]  /*0d10*/  LOP3.LUT R18, R14, 0x1, RZ, 0xc0, !PT ;  /* 0x000000010e127812 */ /* 0x000fc800078ec0ff */
[----:B------:R-:W-:Y:S01]  /*0d20*/  ISETP.NE.U32.AND P0, PT, R18, 0x1, PT ;  /* 0x000000011200780c */ /* 0x000fe20003f05070 */
[----:B------:R-:W-:Y:S02]  /*0d30*/  DMUL R12, R6, R10 ;  /* 0x0000000a060c7228 */ /* 0x000fe40000000000 */
[----:B------:R-:W-:Y:S01]  /*0d40*/  VIADD R21, R11, 0xfff00000 ;  /* 0xfff000000b157836 */ /* 0x000fe20000000000 */
[----:B------:R-:W-:Y:S01]  /*0d50*/  ISETP.NE.U32.AND.EX P0, PT, RZ, RZ, PT, P0 ;  /* 0x000000ffff00720c */ /* 0x000fe20003f05100 */
[----:B------:R-:W-:Y:S01]  /*0d60*/  IMAD.MOV.U32 R20, RZ, RZ, R10 ;  /* 0x000000ffff147224 */ /* 0x000fe200078e000a */
[----:B------:R-:W-:Y:S02]  /*0d70*/  LOP3.LUT R25, R23, 0x80000000, RZ, 0x3c, !PT ;  /* 0x8000000017197812 */ /* 0x000fe400078e3cff */
[----:B------:R-:W-:Y:S01]  /*0d80*/  FSEL R14, R16, R22, !P0 ;  /* 0x00000016100e7208 */ /* 0x000fe20004000000 */
[----:B------:R-:W-:Y:S01]  /*0d90*/  DFMA R18, R12, -R12, R6 ;  /* 0x8000000c0c12722b */ /* 0x000fe20000000006 */
[----:B------:R-:W-:-:S02]  /*0da0*/  FSEL R15, R17, R23, !P0 ;  /* 0x00000017110f7208 */ /* 0x000fc40004000000 */
[----:B------:R-:W-:Y:S02]  /*0db0*/  FSEL R16, R22, R16, !P0 ;  /* 0x0000001016107208 */ /* 0x000fe40004000000 */
[----:B------:R-:W-:Y:S02]  /*0dc0*/  FSEL R17, R25, R17, !P0 ;  /* 0x0000001119117208 */ /* 0x000fe40004000000 */
[----:B------:R-:W-:Y:S01]  /*0dd0*/  ISETP.GE.U32.AND P0, PT, R4, 0x7ca00000, PT ;  /* 0x7ca000000400780c */ /* 0x000fe20003f06070 */
[----:B------:R-:W-:Y:S01]  /*0de0*/  DFMA R22, R18, R20, R12 ;  /* 0x000000141216722b */ /* 0x000fe2000000000c */
[----:B------:R-:W-:Y:S02]  /*0df0*/  @P1 LOP3.LUT R25, R15, 0x80000000, RZ, 0x3c, !PT ;  /* 0x800000000f191812 */ /* 0x000fe400078e3cff */
[----:B------:R-:W-:-:S03]  /*0e00*/  @P1 LOP3.LUT R27, R17, 0x80000000, RZ, 0x3c, !PT ;  /* 0x80000000111b1812 */ /* 0x000fc600078e3cff */
[----:B------:R-:W-:Y:S02]  /*0e10*/  @P1 IMAD.MOV.U32 R15, RZ, RZ, R25 ;  /* 0x000000ffff0f1224 */ /* 0x000fe400078e0019 */
[----:B------:R-:W-:-:S04]  /*0e20*/  @P1 IMAD.MOV.U32 R17, RZ, RZ, R27 ;  /* 0x000000ffff111224 */ /* 0x000fc800078e001b */
[----:B------:R-:W-:Y:S05]  /*0e30*/  @!P0 BRA `(.L_x_6) ;  /* 0x0000000000108947 */ /* 0x000fea0003800000 */
[----:B------:R-:W-:-:S07]  /*0e40*/  MOV R22, 0xe60 ;  /* 0x00000e6000167802 */ /* 0x000fce0000000f00 */
[----:B------:R-:W-:Y:S05]  /*0e50*/  CALL.REL.NOINC `($__internal_0_$__cuda_sm20_dsqrt_rn_f64_mediumpath_v1) ;  /* 0x0000000000587944 */ /* 0x000fea0003c00000 */
[----:B------:R-:W-:Y:S02]  /*0e60*/  IMAD.MOV.U32 R22, RZ, RZ, R6 ;  /* 0x000000ffff167224 */ /* 0x000fe400078e0006 */
[----:B------:R-:W-:-:S07]  /*0e70*/  IMAD.MOV.U32 R23, RZ, RZ, R7 ;  /* 0x000000ffff177224 */ /* 0x000fce00078e0007 */
.L_x_6:
[----:B------:R-:W-:Y:S05]  /*0e80*/  BSYNC.RECONVERGENT B1 ;  /* 0x0000000000017941 */ /* 0x000fea0003800200 */
.L_x_5:
[----:B------:R-:W-:Y:S01]  /*0e90*/  DADD R16, RZ, R16 ;  /* 0x00000000ff107229 */ /* 0x000fe20000000010 */
[----:B------:R-:W0:Y:S01]  /*0ea0*/  FRND.F64.TRUNC R4, R8 ;  /* 0x0000000800047313 */ /* 0x000e22000030d800 */
[----:B------:R-:W-:Y:S01]  /*0eb0*/  IMAD.MOV.U32 R11, RZ, RZ, 0x1 ;  /* 0x00000001ff0b7424 */ /* 0x000fe200078e00ff */
[----:B------:R-:W-:-:S04]  /*0ec0*/  DMUL R6, RZ, R8 ;  /* 0x00000008ff067228 */ /* 0x000fc80000000000 */
[----:B------:R1:W-:Y:S01]  /*0ed0*/  STG.E desc[UR4][R2.64+0x1c], R11 ;  /* 0x00001c0b02007986 */ /* 0x0003e2000c101904 */
[----:B------:R-:W-:-:S07]  /*0ee0*/  DMUL R16, R16, R22 ;  /* 0x0000001610107228 */ /* 0x000fce0000000000 */
[----:B------:R1:W-:Y:S01]  /*0ef0*/  STG.E.64 desc[UR4][R2.64+0x28], R16 ;  /* 0x0000281002007986 */ /* 0x0003e2000c101b04 */
[----:B0-----:R-:W-:-:S06]  /*0f00*/  DSETP.NEU.AND P0, PT, R8, R4, PT ;  /* 0x000000040800722a */ /* 0x001fcc0003f0d000 */
[----:B------:R-:W-:Y:S02]  /*0f10*/  FSEL R4, R6, R14, !P0 ;  /* 0x0000000e06047208 */ /* 0x000fe40004000000 */
[----:B------:R-:W-:-:S06]  /*0f20*/  FSEL R5, R7, R15, !P0 ;  /* 0x0000000f07057208 */ /* 0x000fcc0004000000 */
[----:B------:R-:W-:Y:S01]  /*0f30*/  DMUL R22, R22, R4 ;  /* 0x0000000416167228 */ /* 0x000fe20000000000 */
[----:B-1----:R-:W-:Y:S10]  /*0f40*/  BRA `(.L_x_7) ;  /* 0x0000000000087947 */ /* 0x002ff40003800000 */
.L_x_1:
[----:B------:R0:W5:Y:S04]  /*0f50*/  LDG.E.64 R22, desc[UR4][R2.64+0x28] ;  /* 0x0000280402167981 */ /* 0x000168000c1e1b00 */
[----:B------:R0:W-:Y:S02]  /*0f60*/  STG.E desc[UR4][R2.64+0x1c], RZ ;  /* 0x00001cff02007986 */ /* 0x0001e4000c101904 */
.L_x_7:
[----:B------:R-:W-:Y:S05]  /*0f70*/  BSYNC.RECONVERGENT B0 ;  /* 0x0000000000007941 */ /* 0x000fea0003800200 */
.L_x_0:
[----:B0-----:R-:W0:Y:S02]  /*0f80*/  LDC.64 R2, c[0x0][0x380] ;  /* 0x0000e000ff027b82 */ /* 0x001e240000000a00 */
[----:B0-----:R-:W-:-:S05]  /*0f90*/  IMAD.WIDE.U32 R2, R0, 0x8, R2 ;  /* 0x0000000800027825 */ /* 0x001fca00078e0002 */
[----:B-----5:R-:W-:Y:S01]  /*0fa0*/  STG.E.64 desc[UR4][R2.64], R22 ;  /* 0x0000001602007986 */ /* 0x020fe2000c101b04 */
[----:B------:R-:W-:Y:S05]  /*0fb0*/  EXIT ;  /* 0x000000000000794d */ /* 0x000fea0003800000 */
        .weak           $__internal_0_$__cuda_sm20_dsqrt_rn_f64_mediumpath_v1
        .type           $__internal_0_$__cuda_sm20_dsqrt_rn_f64_mediumpath_v1,@function
        .size           $__internal_0_$__cuda_sm20_dsqrt_rn_f64_mediumpath_v1,(.L_x_35 - $__internal_0_$__cuda_sm20_dsqrt_rn_f64_mediumpath_v1)
$__internal_0_$__cuda_sm20_dsqrt_rn_f64_mediumpath_v1:
[----:B------:R-:W-:Y:S01]  /*0fc0*/  ISETP.GE.U32.AND P0, PT, R4, -0x3400000, PT ;  /* 0xfcc000000400780c */ /* 0x000fe20003f06070 */
[----:B------:R-:W-:Y:S01]  /*0fd0*/  BSSY.RECONVERGENT B2, `(.L_x_8) ;  /* 0x0000028000027945 */ /* 0x000fe20003800200 */
[----:B------:R-:W-:Y:S01]  /*0fe0*/  IMAD.MOV.U32 R4, RZ, RZ, R6 ;  /* 0x000000ffff047224 */ /* 0x000fe200078e0006 */
[----:B------:R-:W-:Y:S01]  /*0ff0*/  MOV R11, R21 ;  /* 0x00000015000b7202 */ /* 0x000fe20000000f00 */
[----:B------:R-:W-:Y:S02]  /*1000*/  IMAD.MOV.U32 R5, RZ, RZ, R7 ;  /* 0x000000ffff057224 */ /* 0x000fe400078e0007 */
[----:B------:R-:W-:Y:S02]  /*1010*/  IMAD.MOV.U32 R6, RZ, RZ, R18 ;  /* 0x000000ffff067224 */ /* 0x000fe400078e0012 */
[----:B------:R-:W-:-:S05]  /*1020*/  IMAD.MOV.U32 R7, RZ, RZ, R19 ;  /* 0x000000ffff077224 */ /* 0x000fca00078e0013 */
[----:B------:R-:W-:Y:S05]  /*1030*/  @!P0 BRA `(.L_x_9) ;  /* 0x0000000000208947 */ /* 0x000fea0003800000 */
[----:B------:R-:W-:-:S10]  /*1040*/  DFMA.RM R6, R6, R10, R12 ;  /* 0x0000000a0606722b */ /* 0x000fd4000000400c */
[----:B------:R-:W-:-:S05]  /*1050*/  IADD3 R10, P0, PT, R6, 0x1, RZ ;  /* 0x00000001060a7810 */ /* 0x000fca0007f1e0ff */
[----:B------:R-:W-:-:S06]  /*1060*/  IMAD.X R11, RZ, RZ, R7, P0 ;  /* 0x000000ffff0b7224 */ /* 0x000fcc00000e0607 */
[----:B------:R-:W-:-:S08]  /*1070*/  DFMA.RP R4, -R6, R10, R4 ;  /* 0x0000000a0604722b */ /* 0x000fd00000008104 */
[----:B------:R-:W-:-:S06]  /*1080*/  DSETP.GT.AND P0, PT, R4, RZ, PT ;  /* 0x000000ff0400722a */ /* 0x000fcc0003f04000 */
[----:B------:R-:W-:Y:S02]  /*1090*/  FSEL R6, R10, R6, P0 ;  /* 0x000000060a067208 */ /* 0x000fe40000000000 */
[----:B------:R-:W-:Y:S01]  /*10a0*/  FSEL R7, R11, R7, P0 ;  /* 0x000000070b077208 */ /* 0x000fe20000000000 */
[----:B------:R-:W-:Y:S06]  /*10b0*/  BRA `(.L_x_10) ;  /* 0x0000000000647947 */ /* 0x000fec0003800000 */
.L_x_9:
[----:B------:R-:W-:-:S14]  /*10c0*/  DSETP.NE.AND P0, PT, R4, RZ, PT ;  /* 0x000000ff0400722a */ /* 0x000fdc0003f05000 */
[----:B------:R-:W-:Y:S05]  /*10d0*/  @!P0 BRA `(.L_x_11) ;  /* 0x0000000000588947 */ /* 0x000fea0003800000 */
[----:B------:R-:W-:-:S13]  /*10e0*/  ISETP.GE.AND P0, PT, R5, RZ, PT ;  /* 0x000000ff0500720c */ /* 0x000fda0003f06270 */
[----:B------:R-:W-:Y:S02]  /*10f0*/  @!P0 IMAD.MOV.U32 R6, RZ, RZ, 0x0 ;  /* 0x00000000ff068424 */ /* 0x000fe400078e00ff */
[----:B------:R-:W-:Y:S01]  /*1100*/  @!P0 IMAD.MOV.U32 R7, RZ, RZ, -0x80000 ;  /* 0xfff80000ff078424 */ /* 0x000fe200078e00ff */
[----:B------:R-:W-:Y:S06]  /*1110*/  @!P0 BRA `(.L_x_10) ;  /* 0x00000000004c8947 */ /* 0x000fec0003800000 */
[----:B------:R-:W-:-:S13]  /*1120*/  ISETP.GT.AND P0, PT, R5, 0x7fefffff, PT ;  /* 0x7fefffff0500780c */ /* 0x000fda0003f04270 */
[----:B------:R-:W-:Y:S05]  /*1130*/  @P0 BRA `(.L_x_11) ;  /* 0x0000000000400947 */ /* 0x000fea0003800000 */
[----:B------:R-:W-:Y:S01]  /*1140*/  DMUL R4, R4, 8.11296384146066816958e+31 ;  /* 0x4690000004047828 */ /* 0x000fe20000000000 */
[----:B------:R-:W-:Y:S01]  /*1150*/  MOV R6, RZ ;  /* 0x000000ff00067202 */ /* 0x000fe20000000f00 */
[----:B------:R-:W-:Y:S02]  /*1160*/  IMAD.MOV.U32 R12, RZ, RZ, 0x0 ;  /* 0x00000000ff0c7424 */ /* 0x000fe400078e00ff */
[----:B------:R-:W-:Y:S02]  /*1170*/  IMAD.MOV.U32 R13, RZ, RZ, 0x3fd80000 ;  /* 0x3fd80000ff0d7424 */ /* 0x000fe400078e00ff */
[----:B------:R-:W0:Y:S02]  /*1180*/  MUFU.RSQ64H R7, R5 ;  /* 0x0000000500077308 */ /* 0x000e240000001c00 */
[----:B0-----:R-:W-:-:S08]  /*1190*/  DMUL R10, R6, R6 ;  /* 0x00000006060a7228 */ /* 0x001fd00000000000 */
[----:B------:R-:W-:-:S08]  /*11a0*/  DFMA R10, R4, -R10, 1 ;  /* 0x3ff00000040a742b */ /* 0x000fd0000000080a */
[----:B------:R-:W-:Y:S02]  /*11b0*/  DFMA R12, R10, R12, 0.5 ;  /* 0x3fe000000a0c742b */ /* 0x000fe4000000000c */
[----:B------:R-:W-:-:S08]  /*11c0*/  DMUL R10, R6, R10 ;  /* 0x0000000a060a7228 */ /* 0x000fd00000000000 */
[----:B------:R-:W-:-:S08]  /*11d0*/  DFMA R10, R12, R10, R6 ;  /* 0x0000000a0c0a722b */ /* 0x000fd00000000006 */
[----:B------:R-:W-:Y:S02]  /*11e0*/  DMUL R6, R4, R10 ;  /* 0x0000000a04067228 */ /* 0x000fe40000000000 */
[----:B------:R-:W-:-:S06]  /*11f0*/  VIADD R11, R11, 0xfff00000 ;  /* 0xfff000000b0b7836 */ /* 0x000fcc0000000000 */
[----:B------:R-:W-:-:S08]  /*1200*/  DFMA R12, R6, -R6, R4 ;  /* 0x80000006060c722b */ /* 0x000fd00000000004 */
[----:B------:R-:W-:-:S10]  /*1210*/  DFMA R6, R10, R12, R6 ;  /* 0x0000000c0a06722b */ /* 0x000fd40000000006 */
[----:B------:R-:W-:Y:S01]  /*1220*/  VIADD R7, R7, 0xfcb00000 ;  /* 0xfcb0000007077836 */ /* 0x000fe20000000000 */
[----:B------:R-:W-:Y:S06]  /*1230*/  BRA `(.L_x_10) ;  /* 0x0000000000047947 */ /* 0x000fec0003800000 */
.L_x_11:
[----:B------:R-:W-:-:S11]  /*1240*/  DADD R6, R4, R4 ;  /* 0x0000000004067229 */ /* 0x000fd60000000004 */
.L_x_10:
[----:B------:R-:W-:Y:S05]  /*1250*/  BSYNC.RECONVERGENT B2 ;  /* 0x0000000000027941 */ /* 0x000fea0003800200 */
.L_x_8:
[----:B------:R-:W-:-:S04]  /*1260*/  IMAD.MOV.U32 R23, RZ, RZ, 0x0 ;  /* 0x00000000ff177424 */ /* 0x000fc800078e00ff */
[----:B------:R-:W-:Y:S05]  /*1270*/  RET.REL.NODEC R22 `(_Z32cuda_kernel_RNDnormalDitributionPdP17curandStateXORWOW) ;  /* 0xffffffec16607950 */ /* 0x000fea0003c3ffff */
.L_x_12:
[----:B------:R-:W-:-:S00]  /*1280*/  BRA `(.L_x_12) ;  /* 0xfffffffc00fc7947 */ /* 0x000fc0000383ffff */
[----:B------:R-:W-:-:S00]  /*1290*/  NOP ;  /* 0x0000000000007918 */ /* 0x000fc00000000000 */
        /* <DEDUP_REMOVED lines=14> */
.L_x_35:


//--------------------- .text._Z19cuda_kernel_initRNDmP17curandStateXORWOW --------------------------
	.section	.text._Z19cuda_kernel_initRNDmP17curandStateXORWOW,"ax",@progbits
	.align	128
        .global         _Z19cuda_kernel_initRNDmP17curandStateXORWOW
        .type           _Z19cuda_kernel_initRNDmP17curandStateXORWOW,@function
        .size           _Z19cuda_kernel_initRNDmP17curandStateXORWOW,(.L_x_37 - _Z19cuda_kernel_initRNDmP17curandStateXORWOW)
        .other          _Z19cuda_kernel_initRNDmP17curandStateXORWOW,@"STO_CUDA_ENTRY STV_DEFAULT"
_Z19cuda_kernel_initRNDmP17curandStateXORWOW:
.text._Z19cuda_kernel_initRNDmP17curandStateXORWOW:
[----:B------:R-:W-:Y:S01]  /*0000*/  LDC R1, c[0x0][0x37c] ;  /* 0x0000df00ff017b82 */ /* 0x000fe20000000800 */
[----:B------:R-:W0:Y:S07]  /*0010*/  S2R R7, SR_TID.X ;  /* 0x0000000000077919 */ /* 0x000e2e0000002100 */
[----:B------:R-:W1:Y:S01]  /*0020*/  LDC.64 R4, c[0x0][0x380] ;  /* 0x0000e000ff047b82 */ /* 0x000e620000000a00 */
[----:B------:R-:W2:Y:S01]  /*0030*/  LDCU.64 UR4, c[0x0][0x358] ;  /* 0x00006b00ff0477ac */ /* 0x000ea20008000a00 */
[----:B------:R-:W-:Y:S01]  /*0040*/  BSSY.RECONVERGENT B0, `(.L_x_13) ;  /* 0x00000eb000007945 */ /* 0x000fe20003800200 */
[----:B------:R-:W0:Y:S05]  /*0050*/  S2R R0, SR_CTAID.X ;  /* 0x0000000000007919 */ /* 0x000e2a0000002500 */
[----:B------:R-:W3:Y:S01]  /*0060*/  LDC.64 R2, c[0x0][0x388] ;  /* 0x0000e200ff027b82 */ /* 0x000ee20000000a00 */
[----:B-1----:R-:W-:-:S02]  /*0070*/  LOP3.LUT R4, R4, 0xaad26b49, RZ, 0x3c, !PT ;  /* 0xaad26b4904047812 */ /* 0x002fc400078e3cff */
[----:B------:R-:W-:-:S03]  /*0080*/  LOP3.LUT R5, R5, 0xf7dcefdd, RZ, 0x3c, !PT ;  /* 0xf7dcefdd05057812 */ /* 0x000fc600078e3cff */
[----:B------:R-:W-:Y:S02]  /*0090*/  IMAD R4, R4, 0x4182bed5, RZ ;  /* 0x4182bed504047824 */ /* 0x000fe400078e02ff */
[----:B------:R-:W-:Y:S02]  /*00a0*/  IMAD R5, R5, -0x658354e5, RZ ;  /* 0x9a7cab1b05057824 */ /* 0x000fe400078e02ff */
[C---:B------:R-:W-:Y:S01]  /*00b0*/  VIADD R13, R4.reuse, 0x583f19 ;  /* 0x00583f19040d7836 */ /* 0x040fe20000000000 */
[----:B------:R-:W-:Y:S01]  /*00c0*/  LOP3.LUT R8, R4, 0x159a55e5, RZ, 0x3c, !PT ;  /* 0x159a55e504087812 */ /* 0x000fe200078e3cff */
[----:B0-----:R-:W-:Y:S01]  /*00d0*/  IMAD R10, R0, 0x20, R7 ;  /* 0x00000020000a7824 */ /* 0x001fe200078e0207 */
[C---:B------:R-:W-:Y:S01]  /*00e0*/  IADD3 R6, PT, PT, R4.reuse, 0x64f0c9, R5 ;  /* 0x0064f0c904067810 */ /* 0x040fe20007ffe005 */
[----:B------:R-:W-:Y:S01]  /*00f0*/  VIADD R7, R4, 0x75bcd15 ;  /* 0x075bcd1504077836 */ /* 0x000fe20000000000 */
[----:B------:R-:W-:Y:S01]  /*0100*/  LOP3.LUT R12, R5, 0x5491333, RZ, 0x3c, !PT ;  /* 0x05491333050c7812 */ /* 0x000fe200078e3cff */
[C---:B---3--:R-:W-:Y:S01]  /*0110*/  IMAD.WIDE.U32 R2, R10.reuse, 0x30, R2 ;  /* 0x000000300a027825 */ /* 0x048fe200078e0002 */
[----:B------:R-:W-:-:S03]  /*0120*/  ISETP.NE.AND P0, PT, R10, RZ, PT ;  /* 0x000000ff0a00720c */ /* 0x000fc60003f05270 */
[----:B------:R-:W-:Y:S01]  /*0130*/  VIADD R9, R5, 0x1f123bb5 ;  /* 0x1f123bb505097836 */ /* 0x000fe20000000000 */
[----:B--2---:R0:W-:Y:S04]  /*0140*/  STG.E.64 desc[UR4][R2.64], R6 ;  /* 0x0000000602007986 */ /* 0x0041e8000c101b04 */
[----:B------:R0:W-:Y:S04]  /*0150*/  STG.E.64 desc[UR4][R2.64+0x8], R8 ;  /* 0x0000080802007986 */ /* 0x0001e8000c101b04 */
[----:B------:R0:W-:Y:S01]  /*0160*/  STG.E.64 desc[UR4][R2.64+0x10], R12 ;  /* 0x0000100c02007986 */ /* 0x0001e2000c101b04 */
[----:B------:R-:W-:Y:S05]  /*0170*/  @!P0 BRA `(.L_x_14) ;  /* 0x0000000c005c8947 */ /* 0x000fea0003800000 */
[----:B------:R-:W-:Y:S02]  /*0180*/  IMAD.MOV.U32 R11, RZ, RZ, RZ ;  /* 0x000000ffff0b7224 */ /* 0x000fe400078e00ff */
[----:B0-----:R-:W-:-:S07]  /*0190*/  IMAD.MOV.U32 R12, RZ, RZ, RZ ;  /* 0x000000ffff0c7224 */ /* 0x001fce00078e00ff */
.L_x_20:
[----:B0-----:R-:W-:Y:S01]  /*01a0*/  LOP3.LUT R2, R10, 0x3, RZ, 0xc0, !PT ;  /* 0x000000030a027812 */ /* 0x001fe200078ec0ff */
[----:B------:R-:W-:Y:S03]  /*01b0*/  BSSY.RECONVERGENT B1, `(.L_x_15) ;  /* 0x00000cd000017945 */ /* 0x000fe60003800200 */
[----:B------:R-:W-:-:S04]  /*01c0*/  ISETP.NE.U32.AND P0, PT, R2, RZ, PT ;  /* 0x000000ff0200720c */ /* 0x000fc80003f05070 */
[----:B------:R-:W-:-:S13]  /*01d0*/  ISETP.NE.AND.EX P0, PT, RZ, RZ, PT, P0 ;  /* 0x000000ffff00720c */ /* 0x000fda0003f05300 */
[----:B------:R-:W-:Y:S05]  /*01e0*/  @!P0 BRA `(.L_x_16) ;  /* 0x0000000c00248947 */ /* 0x000fea0003800000 */
[----:B------:R-:W0:Y:S01]  /*01f0*/  LDC.64 R4, c[0x4][RZ] ;  /* 0x01000000ff047b82 */ /* 0x000e220000000a00 */
[----:B------:R-:W-:Y:S02]  /*0200*/  IMAD.MOV.U32 R13, RZ, RZ, RZ ;  /* 0x000000ffff0d7224 */ /* 0x000fe400078e00ff */
[----:B0-----:R-:W-:-:S07]  /*0210*/  IMAD.WIDE.U32 R4, R12, 0xc80, R4 ;  /* 0x00000c800c047825 */ /* 0x001fce00078e0004 */
.L_x_19:
[----:B0-----:R-:W-:Y:S01]  /*0220*/  IMAD.MOV.U32 R14, RZ, RZ, RZ ;  /* 0x000000ffff0e7224 */ /* 0x001fe200078e00ff */
[----:B------:R-:W-:Y:S01]  /*0230*/  CS2R R6, SRZ ;  /* 0x0000000000067805 */ /* 0x000fe2000001ff00 */
[----:B------:R-:W-:Y:S01]  /*0240*/  IMAD.MOV.U32 R16, RZ, RZ, RZ ;  /* 0x000000ffff107224 */ /* 0x000fe200078e00ff */
[----:B------:R-:W-:-:S07]  /*0250*/  CS2R R2, SRZ ;  /* 0x0000000000027805 */ /* 0x000fce000001ff00 */
.L_x_18:
[----:B------:R-:W0:Y:S01]  /*0260*/  S2R R15, SR_TID.X ;  /* 0x00000000000f7919 */ /* 0x000e220000002100 */
[----:B------:R-:W1:Y:S01]  /*0270*/  LDC.64 R8, c[0x0][0x388] ;  /* 0x0000e200ff087b82 */ /* 0x000e620000000a00 */
[----:B0-----:R-:W-:-:S04]  /*0280*/  IMAD R17, R0, 0x20, R15 ;  /* 0x0000002000117824 */ /* 0x001fc800078e020f */
[----:B-1----:R-:W-:-:S04]  /*0290*/  IMAD.WIDE.U32 R8, R17, 0x30, R8 ;  /* 0x0000003011087825 */ /* 0x002fc800078e0008 */
[----:B------:R-:W-:-:S05]  /*02a0*/  IMAD.WIDE.U32 R8, R16, 0x4, R8 ;  /* 0x0000000410087825 */ /* 0x000fca00078e0008 */
[----:B------:R0:W5:Y:S01]  /*02b0*/  LDG.E R17, desc[UR4][R8.64+0x4] ;  /* 0x0000040408117981 */ /* 0x000162000c1e1900 */
[----:B------:R-:W-:-:S07]  /*02c0*/  IMAD.MOV.U32 R18, RZ, RZ, RZ ;  /* 0x000000ffff127224 */ /* 0x000fce00078e00ff */
.L_x_17:
[----:B-----5:R-:W-:Y:S01]  /*02d0*/  SHF.R.U32.HI R22, RZ, R18, R17 ;  /* 0x00000012ff167219 */ /* 0x020fe20000011611 */
[----:B0-----:R-:W-:-:S03]  /*02e0*/  IMAD.SHL.U32 R9, R16, 0x20, RZ ;  /* 0x0000002010097824 */ /* 0x001fc600078e00ff */
[----:B------:R-:W-:Y:S01]  /*02f0*/  LOP3.LUT R19, R22, 0x1, RZ, 0xc0, !PT ;  /* 0x0000000116137812 */ /* 0x000fe200078ec0ff */
[----:B------:R-:W-:-:S03]  /*0300*/  IMAD.IADD R8, R9, 0x1, R18 ;  /* 0x0000000109087824 */ /* 0x000fc600078e0212 */
[----:B------:R-:W-:Y:S01]  /*0310*/  ISETP.NE.U32.AND P0, PT, R19, 0x1, PT ;  /* 0x000000011300780c */ /* 0x000fe20003f05070 */
[----:B------:R-:W-:-:S03]  /*0320*/  IMAD R9, R8, 0x5, RZ ;  /* 0x0000000508097824 */ /* 0x000fc600078e02ff */
[----:B------:R-:W-:Y:S01]  /*0330*/  R2P PR, R22, 0x7e ;  /* 0x0000007e16007804 */ /* 0x000fe20000000000 */
[----:B------:R-:W-:-:S08]  /*0340*/  IMAD.WIDE.U32 R8, R9, 0x4, R4 ;  /* 0x0000000409087825 */ /* 0x000fd000078e0004 */
[----:B------:R-:W2:Y:S04]  /*0350*/  @!P0 LDG.E R19, desc[UR4][R8.64] ;  /* 0x0000000408138981 */ /* 0x000ea8000c1e1900 */
[----:B------:R-:W3:Y:S04]  /*0360*/  @!P0 LDG.E R20, desc[UR4][R8.64+0x10] ;  /* 0x0000100408148981 */ /* 0x000ee8000c1e1900 */
[----:B------:R-:W4:Y:S04]  /*0370*/  @P1 LDG.E R21, desc[UR4][R8.64+0x14] ;  /* 0x0000140408151981 */ /* 0x000f28000c1e1900 */
[----:B------:R-:W4:Y:S04]  /*0380*/  @P2 LDG.E R23, desc[UR4][R8.64+0x28] ;  /* 0x0000280408172981 */ /* 0x000f28000c1e1900 */
[----:B------:R-:W4:Y:S04]  /*0390*/  @P1 LDG.E R24, desc[UR4][R8.64+0x24] ;  /* 0x0000240408181981 */ /* 0x000f28000c1e1900 */
[----:B------:R-:W4:Y:S04]  /*03a0*/  @P2 LDG.E R26, desc[UR4][R8.64+0x38] ;  /* 0x00003804081a2981 */ /* 0x000f28000c1e1900 */
[----:B------:R-:W4:Y:S04]  /*03b0*/  @P3 LDG.E R25, desc[UR4][R8.64+0x3c] ;  /* 0x00003c0408193981 */ /* 0x000f28000c1e1900 */
[----:B------:R-:W4:Y:S01]  /*03c0*/  @P4 LDG.E R27, desc[UR4][R8.64+0x50] ;  /* 0x00005004081b4981 */ /* 0x000f22000c1e1900 */
[----:B--2---:R-:W-:-:S03]  /*03d0*/  @!P0 LOP3.LUT R14, R14, R19, RZ, 0x3c, !PT ;  /* 0x000000130e0e8212 */ /* 0x004fc600078e3cff */
[----:B------:R-:W2:Y:S01]  /*03e0*/  @!P0 LDG.E R19, desc[UR4][R8.64+0x4] ;  /* 0x0000040408138981 */ /* 0x000ea2000c1e1900 */
[----:B---3--:R-:W-:-:S03]  /*03f0*/  @!P0 LOP3.LUT R7, R7, R20, RZ, 0x3c, !PT ;  /* 0x0000001407078212 */ /* 0x008fc600078e3cff */
[----:B------:R-:W3:Y:S01]  /*0400*/  @!P0 LDG.E R20, desc[UR4][R8.64+0x8] ;  /* 0x0000080408148981 */ /* 0x000ee2000c1e1900 */
[----:B----4-:R-:W-:-:S03]  /*0410*/  @P1 LOP3.LUT R14, R14, R21, RZ, 0x3c, !PT ;  /* 0x000000150e0e1212 */ /* 0x010fc600078e3cff */
[----:B------:R-:W4:Y:S01]  /*0420*/  @!P0 LDG.E R21, desc[UR4][R8.64+0xc] ;  /* 0x00000c0408158981 */ /* 0x000f22000c1e1900 */
[----:B------:R-:W-:-:S03]  /*0430*/  @P2 LOP3.LUT R14, R14, R23, RZ, 0x3c, !PT ;  /* 0x000000170e0e2212 */ /* 0x000fc600078e3cff */
[----:B------:R-:W4:Y:S01]  /*0440*/  @P1 LDG.E R23, desc[UR4][R8.64+0x18] ;  /* 0x0000180408171981 */ /* 0x000f22000c1e1900 */
[----:B------:R-:W-:-:S03]  /*0450*/  @P1 LOP3.LUT R7, R7, R24, RZ, 0x3c, !PT ;  /* 0x0000001807071212 */ /* 0x000fc600078e3cff */
[----:B------:R-:W4:Y:S01]  /*0460*/  @P2 LDG.E R24, desc[UR4][R8.64+0x30] ;  /* 0x0000300408182981 */ /* 0x000f22000c1e1900 */
[----:B--2---:R-:W-:-:S03]  /*0470*/  @!P0 LOP3.LUT R2, R2, R19, RZ, 0x3c, !PT ;  /* 0x0000001302028212 */ /* 0x004fc600078e3cff */
[----:B------:R-:W2:Y:S01]  /*0480*/  @P1 LDG.E R19, desc[UR4][R8.64+0x20] ;  /* 0x0000200408131981 */ /* 0x000ea2000c1e1900 */
[----:B---3--:R-:W-:-:S03]  /*0490*/  @!P0 LOP3.LUT R3, R3, R20, RZ, 0x3c, !PT ;  /* 0x0000001403038212 */ /* 0x008fc600078e3cff */
[----:B------:R-:W3:Y:S01]  /*04a0*/  @P1 LDG.E R20, desc[UR4][R8.64+0x1c] ;  /* 0x00001c0408141981 */ /* 0x000ee2000c1e1900 */
[----:B----4-:R-:W-:-:S03]  /*04b0*/  @!P0 LOP3.LUT R6, R6, R21, RZ, 0x3c, !PT ;  /* 0x0000001506068212 */ /* 0x010fc600078e3cff */
[----:B------:R-:W4:Y:S01]  /*04c0*/  @P2 LDG.E R21, desc[UR4][R8.64+0x2c] ;  /* 0x00002c0408152981 */ /* 0x000f22000c1e1900 */
[----:B------:R-:W-:-:S03]  /*04d0*/  @P1 LOP3.LUT R2, R2, R23, RZ, 0x3c, !PT ;  /* 0x0000001702021212 */ /* 0x000fc600078e3cff */
[----:B------:R-:W4:Y:S01]  /*04e0*/  @P2 LDG.E R23, desc[UR4][R8.64+0x34] ;  /* 0x0000340408172981 */ /* 0x000f22000c1e1900 */
[----:B------:R-:W-:-:S03]  /*04f0*/  @P2 LOP3.LUT R7, R7, R26, RZ, 0x3c, !PT ;  /* 0x0000001a07072212 */ /* 0x000fc600078e3cff */
[----:B------:R-:W4:Y:S01]  /*0500*/  @P3 LDG.E R26, desc[UR4][R8.64+0x4c] ;  /* 0x00004c04081a3981 */ /* 0x000f22000c1e1900 */
[----:B------:R-:W-:-:S03]  /*0510*/  @P3 LOP3.LUT R14, R14, R25, RZ, 0x3c, !PT ;  /* 0x000000190e0e3212 */ /* 0x000fc600078e3cff */
[----:B------:R-:W4:Y:S01]  /*0520*/  @P5 LDG.E R25, desc[UR4][R8.64+0x64] ;  /* 0x0000640408195981 */ /* 0x000f22000c1e1900 */
[----:B--2---:R-:W-:-:S03]  /*0530*/  @P1 LOP3.LUT R6, R6, R19, RZ, 0x3c, !PT ;  /* 0x0000001306061212 */ /* 0x004fc600078e3cff */
[----:B------:R-:W2:Y:S01]  /*0540*/  @P3 LDG.E R19, desc[UR4][R8.64+0x40] ;  /* 0x0000400408133981 */ /* 0x000ea2000c1e1900 */
[----:B---3--:R-:W-:-:S03]  /*0550*/  @P1 LOP3.LUT R3, R3, R20, RZ, 0x3c, !PT ;  /* 0x0000001403031212 */ /* 0x008fc600078e3cff */
[----:B------:R-:W3:Y:S01]  /*0560*/  @P3 LDG.E R20, desc[UR4][R8.64+0x44] ;  /* 0x0000440408143981 */ /* 0x000ee2000c1e1900 */
[----:B------:R-:W-:-:S03]  /*0570*/  @P2 LOP3.LUT R3, R3, R24, RZ, 0x3c, !PT ;  /* 0x0000001803032212 */ /* 0x000fc600078e3cff */
[----:B------:R-:W3:Y:S01]  /*0580*/  @P4 LDG.E R24, desc[UR4][R8.64+0x58] ;  /* 0x0000580408184981 */ /* 0x000ee2000c1e1900 */
[----:B----4-:R-:W-:Y:S02]  /*0590*/  @P2 LOP3.LUT R2, R2, R21, RZ, 0x3c, !PT ;  /* 0x0000001502022212 */ /* 0x010fe400078e3cff */
[----:B------:R-:W-:Y:S01]  /*05a0*/  @P2 LOP3.LUT R6, R6, R23, RZ, 0x3c, !PT ;  /* 0x0000001706062212 */ /* 0x000fe200078e3cff */
[----:B------:R-:W4:Y:S04]  /*05b0*/  @P3 LDG.E R21, desc[UR4][R8.64+0x48] ;  /* 0x0000480408153981 */ /* 0x000f28000c1e1900 */
[----:B------:R-:W4:Y:S01]  /*05c0*/  @P4 LDG.E R23, desc[UR4][R8.64+0x54] ;  /* 0x0000540408174981 */ /* 0x000f22000c1e1900 */
[----:B------:R-:W-:Y:S02]  /*05d0*/  @P4 LOP3.LUT R14, R14, R27, RZ, 0x3c, !PT ;  /* 0x0000001b0e0e4212 */ /* 0x000fe400078e3cff */
[----:B------:R-:W-:-:S02]  /*05e0*/  @P3 LOP3.LUT R7, R7, R26, RZ, 0x3c, !PT ;  /* 0x0000001a07073212 */ /* 0x000fc400078e3cff */
        /* <DEDUP_REMOVED lines=9> */
[----:B----4-:R-:W-:-:S03]  /*0680*/  @P3 LOP3.LUT R6, R6, R21, RZ, 0x3c, !PT ;  /* 0x0000001506063212 */ /* 0x010fc600078e3cff */
[----:B------:R-:W4:Y:S01]  /*0690*/  @P5 LDG.E R21, desc[UR4][R8.64+0x68] ;  /* 0x0000680408155981 */ /* 0x000f22000c1e1900 */
[----:B------:R-:W-:-:S03]  /*06a0*/  @P4 LOP3.LUT R2, R2, R23, RZ, 0x3c, !PT ;  /* 0x0000001702024212 */ /* 0x000fc600078e3cff */
[----:B------:R-:W4:Y:S01]  /*06b0*/  @P5 LDG.E R23, desc[UR4][R8.64+0x70] ;  /* 0x0000700408175981 */ /* 0x000f22000c1e1900 */
[----:B------:R-:W-:Y:S02]  /*06c0*/  LOP3.LUT P0, RZ, R22, 0x80, RZ, 0xc0, !PT ;  /* 0x0000008016ff7812 */ /* 0x000fe4000780c0ff */
[----:B------:R-:W-:Y:S02]  /*06d0*/  @P4 LOP3.LUT R7, R7, R26, RZ, 0x3c, !PT ;  /* 0x0000001a07074212 */ /* 0x000fe400078e3cff */
[----:B------:R-:W-:Y:S02]  /*06e0*/  @P6 LOP3.LUT R14, R14, R25, RZ, 0x3c, !PT ;  /* 0x000000190e0e6212 */ /* 0x000fe400078e3cff */
[----:B------:R-:W4:Y:S07]  /*06f0*/  @P6 LDG.E R25, desc[UR4][R8.64+0x7c] ;  /* 0x00007c0408196981 */ /* 0x000f2e000c1e1900 */
[----:B------:R-:W4:Y:S04]  /*0700*/  @P0 LDG.E R27, desc[UR4][R8.64+0x8c] ;  /* 0x00008c04081b0981 */ /* 0x000f28000c1e1900 */
[----:B------:R-:W4:Y:S04]  /*0710*/  @P0 LDG.E R26, desc[UR4][R8.64+0x94] ;  /* 0x00009404081a0981 */ /* 0x000f28000c1e1900 */
        /* <DEDUP_REMOVED lines=11> */
[----:B------:R-:W-:Y:S02]  /*07d0*/  @P6 LOP3.LUT R2, R2, R25, RZ, 0x3c, !PT ;  /* 0x0000001902026212 */ /* 0x000fe400078e3cff */
[----:B------:R-:W-:Y:S02]  /*07e0*/  @P0 LOP3.LUT R14, R14, R27, RZ, 0x3c, !PT ;  /* 0x0000001b0e0e0212 */ /* 0x000fe400078e3cff */
[----:B--2---:R-:W-:Y:S02]  /*07f0*/  @P6 LOP3.LUT R6, R6, R19, RZ, 0x3c, !PT ;  /* 0x0000001306066212 */ /* 0x004fe400078e3cff */
[----:B---3--:R-:W-:Y:S02]  /*0800*/  @P6 LOP3.LUT R3, R3, R20, RZ, 0x3c, !PT ;  /* 0x0000001403036212 */ /* 0x008fe400078e3cff */
[----:B------:R-:W-:Y:S02]  /*0810*/  @P6 LOP3.LUT R7, R7, R24, RZ, 0x3c, !PT ;  /* 0x0000001807076212 */ /* 0x000fe400078e3cff */
[----:B------:R-:W-:-:S02]  /*0820*/  @P0 LOP3.LUT R3, R3, R26, RZ, 0x3c, !PT ;  /* 0x0000001a03030212 */ /* 0x000fc400078e3cff */
[----:B----4-:R-:W-:Y:S02]  /*0830*/  @P0 LOP3.LUT R2, R2, R21, RZ, 0x3c, !PT ;  /* 0x0000001502020212 */ /* 0x010fe400078e3cff */
[----:B------:R-:W-:Y:S02]  /*0840*/  @P0 LOP3.LUT R7, R7, R28, RZ, 0x3c, !PT ;  /* 0x0000001c07070212 */ /* 0x000fe400078e3cff */
[----:B------:R-:W-:Y:S02]  /*0850*/  @P0 LOP3.LUT R6, R6, R23, RZ, 0x3c, !PT ;  /* 0x0000001706060212 */ /* 0x000fe400078e3cff */
[----:B------:R-:W-:-:S13]  /*0860*/  R2P PR, R22.B1, 0x7f ;  /* 0x0000007f16007804 */ /* 0x000fda0000001000 */
[----:B------:R-:W2:Y:S04]  /*0870*/  @P0 LDG.E R19, desc[UR4][R8.64+0xa0] ;  /* 0x0000a00408130981 */ /* 0x000ea8000c1e1900 */
[----:B------:R-:W3:Y:S04]  /*0880*/  @P1 LDG.E R23, desc[UR4][R8.64+0xb4] ;  /* 0x0000b40408171981 */ /* 0x000ee8000c1e1900 */
[----:B------:R-:W4:Y:S04]  /*0890*/  @P0 LDG.E R21, desc[UR4][R8.64+0xa4] ;  /* 0x0000a40408150981 */ /* 0x000f28000c1e1900 */
[----:B------:R-:W4:Y:S04]  /*08a0*/  @P2 LDG.E R25, desc[UR4][R8.64+0xc8] ;  /* 0x0000c80408192981 */ /* 0x000f28000c1e1900 */
[----:B------:R-:W4:Y:S04]  /*08b0*/  @P3 LDG.E R27, desc[UR4][R8.64+0xdc] ;  /* 0x0000dc04081b3981 */ /* 0x000f28000c1e1900 */
[----:B------:R-:W4:Y:S04]  /*08c0*/  @P0 LDG.E R20, desc[UR4][R8.64+0xa8] ;  /* 0x0000a80408140981 */ /* 0x000f28000c1e1900 */
[----:B------:R-:W4:Y:S04]  /*08d0*/  @P0 LDG.E R24, desc[UR4][R8.64+0xb0] ;  /* 0x0000b00408180981 */ /* 0x000f28000c1e1900 */
[----:B------:R-:W4:Y:S04]  /*08e0*/  @P4 LDG.E R29, desc[UR4][R8.64+0xf0] ;  /* 0x0000f004081d4981 */ /* 0x000f28000c1e1900 */
[----:B------:R-:W4:Y:S01]  /*08f0*/  @P1 LDG.E R26, desc[UR4][R8.64+0xc4] ;  /* 0x0000c404081a1981 */ /* 0x000f22000c1e1900 */
[----:B--2---:R-:W-:-:S03]  /*0900*/  @P0 LOP3.LUT R14, R14, R19, RZ, 0x3c, !PT ;  /* 0x000000130e0e0212 */ /* 0x004fc600078e3cff */
[----:B------:R-:W2:Y:S01]  /*0910*/  @P0 LDG.E R19, desc[UR4][R8.64+0xac] ;  /* 0x0000ac0408130981 */ /* 0x000ea2000c1e1900 */
[----:B---3--:R-:W-:-:S03]  /*0920*/  @P1 LOP3.LUT R14, R14, R23, RZ, 0x3c, !PT ;  /* 0x000000170e0e1212 */ /* 0x008fc600078e3cff */
[----:B------:R-:W3:Y:S01]  /*0930*/  @P1 LDG.E R23, desc[UR4][R8.64+0xc0] ;  /* 0x0000c00408171981 */ /* 0x000ee2000c1e1900 */
[----:B----4-:R-:W-:-:S03]  /*0940*/  @P0 LOP3.LUT R2, R2, R21, RZ, 0x3c, !PT ;  /* 0x0000001502020212 */ /* 0x010fc600078e3cff */
[----:B------:R-:W4:Y:S01]  /*0950*/  @P1 LDG.E R21, desc[UR4][R8.64+0xb8] ;  /* 0x0000b80408151981 */ /* 0x000f22000c1e1900 */
[----:B------:R-:W-:-:S03]  /*0960*/  @P2 LOP3.LUT R14, R14, R25, RZ, 0x3c, !PT ;  /* 0x000000190e0e2212 */ /* 0x000fc600078e3cff */
[----:B------:R-:W4:Y:S01]  /*0970*/  @P5 LDG.E R25, desc[UR4][R8.64+0x104] ;  /* 0x0001040408195981 */ /* 0x000f22000c1e1900 */
[----:B------:R-:W-:-:S03]  /*0980*/  @P3 LOP3.LUT R14, R14, R27, RZ, 0x3c, !PT ;  /* 0x0000001b0e0e3212 */ /* 0x000fc600078e3cff */
[----:B------:R-:W4:Y:S01]  /*0990*/  @P6 LDG.E R27, desc[UR4][R8.64+0x118] ;  /* 0x00011804081b6981 */ /* 0x000f22000c1e1900 */
[----:B------:R-:W-:-:S03]  /*09a0*/  @P0 LOP3.LUT R3, R3, R20, RZ, 0x3c, !PT ;  /* 0x0000001403030212 */ /* 0x000fc600078e3cff */
[----:B------:R-:W4:Y:S01]  /*09b0*/  @P1 LDG.E R20, desc[UR4][R8.64+0xbc] ;  /* 0x0000bc0408141981 */ /* 0x000f22000c1e1900 */
[----:B------:R-:W-:-:S03]  /*09c0*/  @P0 LOP3.LUT R7, R7, R24, RZ, 0x3c, !PT ;  /* 0x0000001807070212 */ /* 0x000fc600078e3cff */
[----:B------:R-:W4:Y:S01]  /*09d0*/  @P2 LDG.E R24, desc[UR4][R8.64+0xd8] ;  /* 0x0000d80408182981 */ /* 0x000f22000c1e1900 */
[----:B------:R-:W-:Y:S02]  /*09e0*/  @P4 LOP3.LUT R14, R14, R29, RZ, 0x3c, !PT ;  /* 0x0000001d0e0e4212 */ /* 0x000fe400078e3cff */
[----:B------:R-:W-:Y:S02]  /*09f0*/  @P1 LOP3.LUT R7, R7, R26, RZ, 0x3c, !PT ;  /* 0x0000001a07071212 */ /* 0x000fe400078e3cff */
[----:B------:R-:W4:Y:S01]  /*0a00*/  @P3 LDG.E R26, desc[UR4][R8.64+0xe4] ;  /* 0x0000e404081a3981 */ /* 0x000f22000c1e1900 */
[----:B--2---:R-:W-:Y:S02]  /*0a10*/  @P0 LOP3.LUT R6, R6, R19, RZ, 0x3c, !PT ;  /* 0x0000001306060212 */ /* 0x004fe400078e3cff */
[----:B------:R-:W-:Y:S01]  /*0a20*/  LOP3.LUT P0, RZ, R22, 0x8000, RZ, 0xc0, !PT ;  /* 0x0000800016ff7812 */ /* 0x000fe2000780c0ff */
[----:B------:R-:W2:Y:S01]  /*0a30*/  @P2 LDG.E R19, desc[UR4][R8.64+0xcc] ;  /* 0x0000cc0408132981 */ /* 0x000ea2000c1e1900 */
[----:B---3--:R-:W-:-:S03]  /*0a40*/  @P1 LOP3.LUT R6, R6, R23, RZ, 0x3c, !PT ;  /* 0x0000001706061212 */ /* 0x008fc600078e3cff */
[----:B------:R-:W3:Y:S01]  /*0a50*/  @P2 LDG.E R22, desc[UR4][R8.64+0xd0] ;  /* 0x0000d00408162981 */ /* 0x000ee2000c1e1900 */
[----:B----4-:R-:W-:-:S03]  /*0a60*/  @P1 LOP3.LUT R2, R2, R21, RZ, 0x3c, !PT ;  /* 0x0000001502021212 */ /* 0x010fc600078e3cff */
[----:B------:R-:W4:Y:S01]  /*0a70*/  @P2 LDG.E R21, desc[UR4][R8.64+0xd4] ;  /* 0x0000d40408152981 */ /* 0x000f22000c1e1900 */
[----:B------:R-:W-:-:S03]  /*0a80*/  @P5 LOP3.LUT R14, R14, R25, RZ, 0x3c, !PT ;  /* 0x000000190e0e5212 */ /* 0x000fc600078e3cff */
[----:B------:R-:W4:Y:S04]  /*0a90*/  @P3 LDG.E R23, desc[UR4][R8.64+0xe0] ;  /* 0x0000e00408173981 */ /* 0x000f28000c1e1900 */
[----:B------:R-:W4:Y:S01]  /*0aa0*/  @P3 LDG.E R25, desc[UR4][R8.64+0xe8] ;  /* 0x0000e80408193981 */ /* 0x000f22000c1e1900 */
[----:B------:R-:W-:-:S03]  /*0ab0*/  @P1 LOP3.LUT R3, R3, R20, RZ, 0x3c, !PT ;  /* 0x0000001403031212 */ /* 0x000fc600078e3cff */
[----:B------:R-:W4:Y:S01]  /*0ac0*/  @P3 LDG.E R20, desc[UR4][R8.64+0xec] ;  /* 0x0000ec0408143981 */ /* 0x000f22000c1e1900 */
[----:B------:R-:W-:-:S03]  /*0ad0*/  @P2 LOP3.LUT R7, R7, R24, RZ, 0x3c, !PT ;  /* 0x0000001807072212 */ /* 0x000fc600078e3cff */
        /* <DEDUP_REMOVED lines=8> */
[----:B------:R-:W-:Y:S02]  /*0b60*/  @P3 LOP3.LUT R3, R3, R26, RZ, 0x3c, !PT ;  /* 0x0000001a03033212 */ /* 0x000fe400078e3cff */
[----:B------:R-:W-:Y:S01]  /*0b70*/  @P3 LOP3.LUT R2, R2, R23, RZ, 0x3c, !PT ;  /* 0x0000001702023212 */ /* 0x000fe200078e3cff */
[----:B------:R-:W4:Y:S01]  /*0b80*/  @P5 LDG.E R26, desc[UR4][R8.64+0x10c] ;  /* 0x00010c04081a5981 */ /* 0x000f22000c1e1900 */
[----:B------:R-:W-:-:S03]  /*0b90*/  @P3 LOP3.LUT R6, R6, R25, RZ, 0x3c, !PT ;  /* 0x0000001906063212 */ /* 0x000fc600078e3cff */
[----:B------:R-:W4:Y:S04]  /*0ba0*/  @P5 LDG.E R23, desc[UR4][R8.64+0x108] ;  /* 0x0001080408175981 */ /* 0x000f28000c1e1900 */
        /* <DEDUP_REMOVED lines=19> */
[----:B------:R-:W-:-:S05]  /*0ce0*/  VIADD R18, R18, 0x10 ;  /* 0x0000001012127836 */ /* 0x000fca0000000000 */
[----:B------:R-:W-:Y:S02]  /*0cf0*/  ISETP.NE.AND P1, PT, R18, 0x20, PT ;  /* 0x000000201200780c */ /* 0x000fe40003f25270 */
[----:B------:R-:W-:-:S04]  /*0d00*/  @P5 LOP3.LUT R7, R7, R20, RZ, 0x3c, !PT ;  /* 0x0000001407075212 */ /* 0x000fc800078e3cff */
[----:B------:R-:W-:Y:S02]  /*0d10*/  @P6 LOP3.LUT R7, R7, R24, RZ, 0x3c, !PT ;  /* 0x0000001807076212 */ /* 0x000fe400078e3cff */
[----:B------:R-:W-:Y:S02]  /*0d20*/  @P0 LOP3.LUT R14, R14, R27, RZ, 0x3c, !PT ;  /* 0x0000001b0e0e0212 */ /* 0x000fe400078e3cff */
[----:B------:R-:W-:Y:S02]  /*0d30*/  @P0 LOP3.LUT R7, R7, R28, RZ, 0x3c, !PT ;  /* 0x0000001c07070212 */ /* 0x000fe400078e3cff */
[----:B--2---:R-:W-:Y:S02]  /*0d40*/  @P6 LOP3.LUT R2, R2, R19, RZ, 0x3c, !PT ;  /* 0x0000001302026212 */ /* 0x004fe400078e3cff */
[----:B---3--:R-:W-:Y:S02]  /*0d50*/  @P6 LOP3.LUT R3, R3, R22, RZ, 0x3c, !PT ;  /* 0x0000001603036212 */ /* 0x008fe400078e3cff */
[----:B----4-:R-:W-:-:S02]  /*0d60*/  @P6 LOP3.LUT R6, R6, R21, RZ, 0x3c, !PT ;  /* 0x0000001506066212 */ /* 0x010fc400078e3cff */
[----:B------:R-:W-:Y:S02]  /*0d70*/  @P0 LOP3.LUT R3, R3, R26, RZ, 0x3c, !PT ;  /* 0x0000001a03030212 */ /* 0x000fe400078e3cff */
[----:B------:R-:W-:Y:S02]  /*0d80*/  @P0 LOP3.LUT R2, R2, R23, RZ, 0x3c, !PT ;  /* 0x0000001702020212 */ /* 0x000fe400078e3cff */
[----:B------:R-:W-:Y:S01]  /*0d90*/  @P0 LOP3.LUT R6, R6, R25, RZ, 0x3c, !PT ;  /* 0x0000001906060212 */ /* 0x000fe200078e3cff */
[----:B------:R-:W-:Y:S06]  /*0da0*/  @P1 BRA `(.L_x_17) ;  /* 0xfffffff400481947 */ /* 0x000fec000383ffff */
[----:B------:R-:W-:-:S05]  /*0db0*/  VIADD R16, R16, 0x1 ;  /* 0x0000000110107836 */ /* 0x000fca0000000000 */
[----:B------:R-:W-:-:S13]  /*0dc0*/  ISETP.NE.AND P0, PT, R16, 0x5, PT ;  /* 0x000000051000780c */ /* 0x000fda0003f05270 */
[----:B------:R-:W-:Y:S05]  /*0dd0*/  @P0 BRA `(.L_x_18) ;  /* 0xfffffff400200947 */ /* 0x000fea000383ffff */
[----:B------:R-:W0:Y:S01]  /*0de0*/  LDC.64 R8, c[0x0][0x388] ;  /* 0x0000e200ff087b82 */ /* 0x000e220000000a00 */
[----:B------:R-:W-:Y:S01]  /*0df0*/  IMAD R15, R0, 0x20, R15 ;  /* 0x00000020000f7824 */ /* 0x000fe200078e020f */
[----:B------:R-:W-:Y:S01]  /*0e00*/  LOP3.LUT R16, R10, 0x3, RZ, 0xc0, !PT ;  /* 0x000000030a107812 */ /* 0x000fe200078ec0ff */
[----:B------:R-:W-:-:S05]  /*0e10*/  VIADD R13, R13, 0x1 ;  /* 0x000000010d0d7836 */ /* 0x000fca0000000000 */
[----:B------:R-:W-:Y:S01]  /*0e20*/  ISETP.GE.U32.AND P0, PT, R13, R16, PT ;  /* 0x000000100d00720c */ /* 0x000fe20003f06070 */
[----:B0-----:R-:W-:-:S05]  /*0e30*/  IMAD.WIDE.U32 R8, R15, 0x30, R8 ;  /* 0x000000300f087825 */ /* 0x001fca00078e0008 */
[----:B------:R0:W-:Y:S04]  /*0e40*/  STG.E.64 desc[UR4][R8.64+0x8], R2 ;  /* 0x0000080208007986 */ /* 0x0001e8000c101b04 */
[----:B------:R0:W-:Y:S04]  /*0e50*/  STG.E.64 desc[UR4][R8.64+0x10], R6 ;  /* 0x0000100608007986 */ /* 0x0001e8000c101b04 */
[----:B------:R0:W-:Y:S01]  /*0e60*/  STG.E desc[UR4][R8.64+0x4], R14 ;  /* 0x0000040e08007986 */ /* 0x0001e2000c101904 */
[----:B------:R-:W-:Y:S05]  /*0e70*/  @!P0 BRA `(.L_x_19) ;  /* 0xfffffff000e88947 */ /* 0x000fea000383ffff */
.L_x_16:
[----:B------:R-:W-:Y:S05]  /*0e80*/  BSYNC.RECONVERGENT B1 ;  /* 0x0000000000017941 */ /* 0x000fea0003800200 */
.L_x_15:
[----:B------:R-:W-:Y:S01]  /*0e90*/  ISETP.GT.U32.AND P0, PT, R10, 0x3, PT ;  /* 0x000000030a00780c */ /* 0x000fe20003f04070 */
[----:B------:R-:W-:Y:S01]  /*0ea0*/  VIADD R12, R12, 0x1 ;  /* 0x000000010c0c7836 */ /* 0x000fe20000000000 */
[--C-:B------:R-:W-:Y:S02]  /*0eb0*/  SHF.R.U64 R10, R10, 0x2, R11.reuse ;  /* 0x000000020a0a7819 */ /* 0x100fe4000000120b */
[----:B------:R-:W-:Y:S02]  /*0ec0*/  ISETP.GT.U32.AND.EX P0, PT, R11, RZ, PT, P0 ;  /* 0x000000ff0b00720c */ /* 0x000fe40003f04100 */
[----:B------:R-:W-:-:S11]  /*0ed0*/  SHF.R.U32.HI R11, RZ, 0x2, R11 ;  /* 0x00000002ff0b7819 */ /* 0x000fd6000001160b */
[----:B------:R-:W-:Y:S05]  /*0ee0*/  @P0 BRA `(.L_x_20) ;  /* 0xfffffff000ac0947 */ /* 0x000fea000383ffff */
.L_x_14:
[----:B------:R-:W-:Y:S05]  /*0ef0*/  BSYNC.RECONVERGENT B0 ;  /* 0x0000000000007941 */ /* 0x000fea0003800200 */
.L_x_13:
[----:B------:R-:W1:Y:S01]  /*0f00*/  S2R R5, SR_TID.X ;  /* 0x0000000000057919 */ /* 0x000e620000002100 */
[----:B0-----:R-:W0:Y:S01]  /*0f10*/  LDC.64 R2, c[0x0][0x388] ;  /* 0x0000e200ff027b82 */ /* 0x001e220000000a00 */
[----:B-1----:R-:W-:-:S04]  /*0f20*/  IMAD R5, R0, 0x20, R5 ;  /* 0x0000002000057824 */ /* 0x002fc800078e0205 */
[----:B0-----:R-:W-:-:S05]  /*0f30*/  IMAD.WIDE.U32 R2, R5, 0x30, R2 ;  /* 0x0000003005027825 */ /* 0x001fca00078e0002 */
[----:B------:R-:W-:Y:S04]  /*0f40*/  STG.E.64 desc[UR4][R2.64+0x18], RZ ;  /* 0x000018ff02007986 */ /* 0x000fe8000c101b04 */
[----:B------:R-:W-:Y:S04]  /*0f50*/  STG.E desc[UR4][R2.64+0x20], RZ ;  /* 0x000020ff02007986 */ /* 0x000fe8000c101904 */
[----:B------:R-:W-:Y:S01]  /*0f60*/  STG.E.64 desc[UR4][R2.64+0x28], RZ ;  /* 0x000028ff02007986 */ /* 0x000fe2000c101b04 */
[----:B------:R-:W-:Y:S05]  /*0f70*/  EXIT ;  /* 0x000000000000794d */ /* 0x000fea0003800000 */
.L_x_21:
        /* <DEDUP_REMOVED lines=16> */
.L_x_37:


//--------------------- .text._Z7picountPi        --------------------------
	.section	.text._Z7picountPi,"ax",@progbits
	.align	128
        .global         _Z7picountPi
        .type           _Z7picountPi,@function
        .size           _Z7picountPi,(.L_x_38 - _Z7picountPi)
        .other          _Z7picountPi,@"STO_CUDA_ENTRY STV_DEFAULT"
_Z7picountPi:
.text._Z7picountPi:
[----:B------:R-:W0:Y:S01]  /*0000*/  LDC R1, c[0x0][0x37c] ;  /* 0x0000df00ff017b82 */ /* 0x000e220000000800 */
[----:B------:R-:W1:Y:S01]  /*0010*/  S2R R3, SR_TID.X ;  /* 0x0000000000037919 */ /* 0x000e620000002100 */
[----:B------:R-:W1:Y:S01]  /*0020*/  LDCU UR4, c[0x0][0x360] ;  /* 0x00006c00ff0477ac */ /* 0x000e620008000800 */
[----:B0-----:R-:W-:Y:S01]  /*0030*/  VIADD R1, R1, 0xffffffd0 ;  /* 0xffffffd001017836 */ /* 0x001fe20000000000 */
[----:B------:R-:W1:Y:S01]  /*0040*/  S2R R0, SR_CTAID.X ;  /* 0x0000000000007919 */ /* 0x000e620000002500 */
[----:B------:R-:W0:Y:S01]  /*0050*/  LDCU.64 UR6, c[0x0][0x358] ;  /* 0x00006b00ff0677ac */ /* 0x000e220008000a00 */
[----:B-1----:R-:W-:Y:S01]  /*0060*/  IMAD R14, R0, UR4, R3 ;  /* 0x00000004000e7c24 */ /* 0x002fe2000f8e0203 */
[----:B------:R-:W-:-:S06]  /*0070*/  CS2R R2, SR_CLOCKLO ;  /* 0x0000000000027805 */ /* 0x000fcc0000015000 */
[----:B------:R-:W-:Y:S01]  /*0080*/  LOP3.LUT R12, R2, 0xaad26b49, RZ, 0x3c, !PT ;  /* 0xaad26b49020c7812 */ /* 0x000fe200078e3cff */
[----:B------:R-:W-:Y:S01]  /*0090*/  BSSY.RECONVERGENT B0, `(.L_x_22) ;  /* 0x000025e000007945 */ /* 0x000fe20003800200 */
[----:B------:R-:W-:Y:S02]  /*00a0*/  LOP3.LUT R13, R3, 0xf7dcefdd, RZ, 0x3c, !PT ;  /* 0xf7dcefdd030d7812 */ /* 0x000fe400078e3cff */
[----:B------:R-:W-:Y:S01]  /*00b0*/  ISETP.NE.AND P0, PT, R14, RZ, PT ;  /* 0x000000ff0e00720c */ /* 0x000fe20003f05270 */
[----:B------:R-:W-:Y:S02]  /*00c0*/  IMAD R12, R12, 0x4182bed5, RZ ;  /* 0x4182bed50c0c7824 */ /* 0x000fe400078e02ff */
[----:B------:R-:W-:Y:S02]  /*00d0*/  IMAD R3, R13, -0x658354e5, RZ ;  /* 0x9a7cab1b0d037824 */ /* 0x000fe400078e02ff */
[C---:B------:R-:W-:Y:S01]  /*00e0*/  VIADD R5, R12.reuse, 0x583f19 ;  /* 0x00583f190c057836 */ /* 0x040fe20000000000 */
[C---:B------:R-:W-:Y:S01]  /*00f0*/  LOP3.LUT R6, R12.reuse, 0x159a55e5, RZ, 0x3c, !PT ;  /* 0x159a55e50c067812 */ /* 0x040fe200078e3cff */
[----:B------:R-:W-:Y:S01]  /*0100*/  VIADD R7, R3, 0x1f123bb5 ;  /* 0x1f123bb503077836 */ /* 0x000fe20000000000 */
[----:B------:R-:W-:-:S02]  /*0110*/  IADD3 R2, PT, PT, R12, 0x64f0c9, R3 ;  /* 0x0064f0c90c027810 */ /* 0x000fc40007ffe003 */
[----:B------:R-:W-:Y:S01]  /*0120*/  LOP3.LUT R4, R3, 0x5491333, RZ, 0x3c, !PT ;  /* 0x0549133303047812 */ /* 0x000fe200078e3cff */
[----:B------:R-:W-:Y:S01]  /*0130*/  VIADD R3, R12, 0x75bcd15 ;  /* 0x075bcd150c037836 */ /* 0x000fe20000000000 */
[----:B------:R1:W-:Y:S04]  /*0140*/  STL.64 [R1+0x8], R6 ;  /* 0x0000080601007387 */ /* 0x0003e80000100a00 */
[----:B------:R1:W-:Y:S04]  /*0150*/  STL.64 [R1], R2 ;  /* 0x0000000201007387 */ /* 0x0003e80000100a00 */
[----:B------:R1:W-:Y:S01]  /*0160*/  STL.64 [R1+0x10], R4 ;  /* 0x0000100401007387 */ /* 0x0003e20000100a00 */
[----:B0-----:R-:W-:Y:S05]  /*0170*/  @!P0 BRA `(.L_x_23) ;  /* 0x00000024003c8947 */ /* 0x001fea0003800000 */
[----:B------:R-:W-:Y:S01]  /*0180*/  SHF.R.S32.HI R15, RZ, 0x1f, R14 ;  /* 0x0000001fff0f7819 */ /* 0x000fe2000001140e */
[----:B-1----:R-:W-:-:S07]  /*0190*/  IMAD.MOV.U32 R2, RZ, RZ, RZ ;  /* 0x000000ffff027224 */ /* 0x002fce00078e00ff */
.L_x_32:
[----:B------:R-:W-:Y:S01]  /*01a0*/  LOP3.LUT R21, R14, 0x3, RZ, 0xc0, !PT ;  /* 0x000000030e157812 */ /* 0x000fe200078ec0ff */
[----:B------:R-:W-:Y:S03]  /*01b0*/  BSSY.RECONVERGENT B1, `(.L_x_24) ;  /* 0x0000245000017945 */ /* 0x000fe60003800200 */
[----:B------:R-:W-:-:S04]  /*01c0*/  ISETP.NE.U32.AND P0, PT, R21, RZ, PT ;  /* 0x000000ff1500720c */ /* 0x000fc80003f05070 */
[----:B------:R-:W-:-:S13]  /*01d0*/  ISETP.NE.AND.EX P0, PT, RZ, RZ, PT, P0 ;  /* 0x000000ffff00720c */ /* 0x000fda0003f05300 */
[----:B012---:R-:W-:Y:S05]  /*01e0*/  @!P0 BRA `(.L_x_25) ;  /* 0x0000002400048947 */ /* 0x007fea0003800000 */
[----:B------:R-:W0:Y:S01]  /*01f0*/  LDC.64 R8, c[0x4][RZ] ;  /* 0x01000000ff087b82 */ /* 0x000e220000000a00 */
[----:B------:R-:W-:Y:S01]  /*0200*/  IMAD.MOV.U32 R16, RZ, RZ, RZ ;  /* 0x000000ffff107224 */ /* 0x000fe200078e00ff */
[----:B------:R-:W-:Y:S02]  /*0210*/  CS2R R4, SRZ ;  /* 0x0000000000047805 */ /* 0x000fe4000001ff00 */
[----:B------:R-:W-:Y:S01]  /*0220*/  CS2R R6, SRZ ;  /* 0x0000000000067805 */ /* 0x000fe2000001ff00 */
[----:B------:R-:W-:Y:S02]  /*0230*/  IMAD.MOV.U32 R3, RZ, RZ, RZ ;  /* 0x000000ffff037224 */ /* 0x000fe400078e00ff */
[----:B0-----:R-:W-:-:S07]  /*0240*/  IMAD.WIDE.U32 R8, R2, 0xc80, R8 ;  /* 0x00000c8002087825 */ /* 0x001fce00078e0008 */
.L_x_27:
[----:B------:R-:W-:-:S06]  /*0250*/  IMAD R17, R16, 0x4, R1 ;  /* 0x0000000410117824 */ /* 0x000fcc00078e0201 */
[----:B------:R-:W5:Y:S01]  /*0260*/  LDL R17, [R17+0x4] ;  /* 0x0000040011117983 */ /* 0x000f620000100800 */
[----:B------:R-:W-:Y:S01]  /*0270*/  IMAD.SHL.U32 R18, R16, 0x20, RZ ;  /* 0x0000002010127824 */ /* 0x000fe200078e00ff */
[----:B------:R-:W-:-:S06]  /*0280*/  UMOV UR4, URZ ;  /* 0x000000ff00047c82 */ /* 0x000fcc0008000000 */
.L_x_26:
[----:B-----5:R-:W-:Y:S01]  /*0290*/  SHF.R.U32.HI R24, RZ, UR4, R17 ;  /* 0x00000004ff187c19 */ /* 0x020fe20008011611 */
[----:B------:R-:W-:-:S03]  /*02a0*/  VIADD R10, R18, UR4 ;  /* 0x00000004120a7c36 */ /* 0x000fc60008000000 */
[----:B------:R-:W-:-:S04]  /*02b0*/  LOP3.LUT R11, R24, 0x1, RZ, 0xc0, !PT ;  /* 0x00000001180b7812 */ /* 0x000fc800078ec0ff */
[----:B------:R-:W-:Y:S01]  /*02c0*/  ISETP.NE.U32.AND P0, PT, R11, 0x1, PT ;  /* 0x000000010b00780c */ /* 0x000fe20003f05070 */
[----:B------:R-:W-:-:S03]  /*02d0*/  IMAD R11, R10, 0x5, RZ ;  /* 0x000000050a0b7824 */ /* 0x000fc600078e02ff */
[----:B------:R-:W-:Y:S01]  /*02e0*/  R2P PR, R24, 0x7e ;  /* 0x0000007e18007804 */ /* 0x000fe20000000000 */
[----:B------:R-:W-:-:S08]  /*02f0*/  IMAD.WIDE.U32 R10, R11, 0x4, R8 ;  /* 0x000000040b0a7825 */ /* 0x000fd000078e0008 */
[----:B------:R-:W2:Y:S04]  /*0300*/  @!P0 LDG.E R22, desc[UR6][R10.64+0x10] ;  /* 0x000010060a168981 */ /* 0x000ea8000c1e1900 */
[----:B------:R-:W3:Y:S04]  /*0310*/  @P1 LDG.E R26, desc[UR6][R10.64+0x24] ;  /* 0x000024060a1a1981 */ /* 0x000ee8000c1e1900 */
[----:B------:R-:W4:Y:S04]  /*0320*/  @P2 LDG.E R28, desc[UR6][R10.64+0x38] ;  /* 0x000038060a1c2981 */ /* 0x000f28000c1e1900 */
[----:B------:R-:W4:Y:S04]  /*0330*/  @!P0 LDG.E R20, desc[UR6][R10.64] ;  /* 0x000000060a148981 */ /* 0x000f28000c1e1900 */
[----:B------:R-:W4:Y:S04]  /*0340*/  @P3 LDG.E R19, desc[UR6][R10.64+0x4c] ;  /* 0x00004c060a133981 */ /* 0x000f28000c1e1900 */
[----:B------:R-:W4:Y:S04]  /*0350*/  @!P0 LDG.E R23, desc[UR6][R10.64+0xc] ;  /* 0x00000c060a178981 */ /* 0x000f28000c1e1900 */
[----:B------:R-:W4:Y:S01]  /*0360*/  @P4 LDG.E R25, desc[UR6][R10.64+0x54] ;  /* 0x000054060a194981 */ /* 0x000f22000c1e1900 */
[----:B--2---:R-:W-:-:S03]  /*0370*/  @!P0 LOP3.LUT R5, R5, R22, RZ, 0x3c, !PT ;  /* 0x0000001605058212 */ /* 0x004fc600078e3cff */
[----:B------:R-:W2:Y:S01]  /*0380*/  @P4 LDG.E R22, desc[UR6][R10.64+0x60] ;  /* 0x000060060a164981 */ /* 0x000ea2000c1e1900 */
[----:B---3--:R-:W-:-:S03]  /*0390*/  @P1 LOP3.LUT R5, R5, R26, RZ, 0x3c, !PT ;  /* 0x0000001a05051212 */ /* 0x008fc600078e3cff */
[----:B------:R-:W3:Y:S01]  /*03a0*/  @P5 LDG.E R26, desc[UR6][R10.64+0x74] ;  /* 0x000074060a1a5981 */ /* 0x000ee2000c1e1900 */
[----:B----4-:R-:W-:Y:S02]  /*03b0*/  @P2 LOP3.LUT R5, R5, R28, RZ, 0x3c, !PT ;  /* 0x0000001c05052212 */ /* 0x010fe400078e3cff */
[----:B------:R-:W-:Y:S02]  /*03c0*/  @!P0 LOP3.LUT R3, R3, R20, RZ, 0x3c, !PT ;  /* 0x0000001403038212 */ /* 0x000fe400078e3cff */
[----:B------:R-:W4:Y:S01]  /*03d0*/  @!P0 LDG.E R20, desc[UR6][R10.64+0x8] ;  /* 0x000008060a148981 */ /* 0x000f22000c1e1900 */
[----:B------:R-:W-:-:S03]  /*03e0*/  @P3 LOP3.LUT R5, R5, R19, RZ, 0x3c, !PT ;  /* 0x0000001305053212 */ /* 0x000fc600078e3cff */
[----:B------:R-:W3:Y:S01]  /*03f0*/  @!P0 LDG.E R19, desc[UR6][R10.64+0x4] ;  /* 0x000004060a138981 */ /* 0x000ee2000c1e1900 */
[----:B------:R-:W-:-:S03]  /*0400*/  @!P0 LOP3.LUT R4, R4, R23, RZ, 0x3c, !PT ;  /* 0x0000001704048212 */ /* 0x000fc600078e3cff */
[----:B------:R-:W3:Y:S01]  /*0410*/  @P1 LDG.E R23, desc[UR6][R10.64+0x20] ;  /* 0x000020060a171981 */ /* 0x000ee2000c1e1900 */
[----:B--2---:R-:W-:-:S03]  /*0420*/  @P4 LOP3.LUT R5, R5, R22, RZ, 0x3c, !PT ;  /* 0x0000001605054212 */ /* 0x004fc600078e3cff */
[----:B------:R-:W2:Y:S01]  /*0430*/  @P1 LDG.E R22, desc[UR6][R10.64+0x1c] ;  /* 0x00001c060a161981 */ /* 0x000ea2000c1e1900 */
[----:B----4-:R-:W-:-:S03]  /*0440*/  @!P0 LOP3.LUT R7, R7, R20, RZ, 0x3c, !PT ;  /* 0x0000001407078212 */ /* 0x010fc600078e3cff */
[----:B------:R-:W4:Y:S01]  /*0450*/  @P1 LDG.E R20, desc[UR6][R10.64+0x14] ;  /* 0x000014060a141981 */ /* 0x000f22000c1e1900 */
[----:B---3--:R-:W-:-:S03]  /*0460*/  @!P0 LOP3.LUT R6, R6, R19, RZ, 0x3c, !PT ;  /* 0x0000001306068212 */ /* 0x008fc600078e3cff */
[----:B------:R-:W3:Y:S01]  /*0470*/  @P1 LDG.E R19, desc[UR6][R10.64+0x18] ;  /* 0x000018060a131981 */ /* 0x000ee2000c1e1900 */
[----:B------:R-:W-:-:S03]  /*0480*/  @P5 LOP3.LUT R5, R5, R26, RZ, 0x3c, !PT ;  /* 0x0000001a05055212 */ /* 0x000fc600078e3cff */
[----:B------:R-:W3:Y:S01]  /*0490*/  @P6 LDG.E R26, desc[UR6][R10.64+0x88] ;  /* 0x000088060a1a6981 */ /* 0x000ee2000c1e1900 */
[----:B------:R-:W-:-:S03]  /*04a0*/  @P1 LOP3.LUT R4, R4, R23, RZ, 0x3c, !PT ;  /* 0x0000001704041212 */ /* 0x000fc600078e3cff */
[----:B------:R-:W3:Y:S01]  /*04b0*/  @P2 LDG.E R23, desc[UR6][R10.64+0x34] ;  /* 0x000034060a172981 */ /* 0x000ee2000c1e1900 */
[----:B--2---:R-:W-:-:S03]  /*04c0*/  @P1 LOP3.LUT R7, R7, R22, RZ, 0x3c, !PT ;  /* 0x0000001607071212 */ /* 0x004fc600078e3cff */
[----:B------:R-:W2:Y:S01]  /*04d0*/  @P2 LDG.E R22, desc[UR6][R10.64+0x30] ;  /* 0x000030060a162981 */ /* 0x000ea2000c1e1900 */
[----:B----4-:R-:W-:-:S03]  /*04e0*/  @P1 LOP3.LUT R3, R3, R20, RZ, 0x3c, !PT ;  /* 0x0000001403031212 */ /* 0x010fc600078e3cff */
[----:B------:R-:W4:Y:S01]  /*04f0*/  @P2 LDG.E R20, desc[UR6][R10.64+0x28] ;  /* 0x000028060a142981 */ /* 0x000f22000c1e1900 */
[----:B---3--:R-:W-:-:S03]  /*0500*/  @P1 LOP3.LUT R6, R6, R19, RZ, 0x3c, !PT ;  /* 0x0000001306061212 */ /* 0x008fc600078e3cff */
        /* <DEDUP_REMOVED lines=21> */
[----:B------:R-:W-:Y:S02]  /*0660*/  @P4 LOP3.LUT R6, R6, R25, RZ, 0x3c, !PT ;  /* 0x0000001906064212 */ /* 0x000fe400078e3cff */
[----:B------:R-:W-:Y:S01]  /*0670*/  LOP3.LUT P0, RZ, R24, 0x80, RZ, 0xc0, !PT ;  /* 0x0000008018ff7812 */ /* 0x000fe2000780c0ff */
        /* <DEDUP_REMOVED lines=20> */
[----:B------:R-:W-:Y:S02]  /*07c0*/  @P0 LOP3.LUT R5, R5, R26, RZ, 0x3c, !PT ;  /* 0x0000001a05050212 */ /* 0x000fe400078e3cff */
[----:B------:R-:W-:Y:S02]  /*07d0*/  @P0 LOP3.LUT R4, R4, R23, RZ, 0x3c, !PT ;  /* 0x0000001704040212 */ /* 0x000fe400078e3cff */
[----:B--2---:R-:W-:Y:S02]  /*07e0*/  @P0 LOP3.LUT R7, R7, R22, RZ, 0x3c, !PT ;  /* 0x0000001607070212 */ /* 0x004fe400078e3cff */
[----:B----4-:R-:W-:Y:S02]  /*07f0*/  @P0 LOP3.LUT R3, R3, R20, RZ, 0x3c, !PT ;  /* 0x0000001403030212 */ /* 0x010fe400078e3cff */
[----:B---3--:R-:W-:-:S02]  /*0800*/  @P0 LOP3.LUT R6, R6, R19, RZ, 0x3c, !PT ;  /* 0x0000001306060212 */ /* 0x008fc400078e3cff */
[----:B------:R-:W-:-:S13]  /*0810*/  R2P PR, R24.B1, 0x7f ;  /* 0x0000007f18007804 */ /* 0x000fda0000001000 */
[----:B------:R-:W2:Y:S04]  /*0820*/  @P0 LDG.E R20, desc[UR6][R10.64+0xa0] ;  /* 0x0000a0060a140981 */ /* 0x000ea8000c1e1900 */
[----:B------:R-:W3:Y:S04]  /*0830*/  @P0 LDG.E R22, desc[UR6][R10.64+0xa8] ;  /* 0x0000a8060a160981 */ /* 0x000ee8000c1e1900 */
        /* <DEDUP_REMOVED lines=14> */
[----:B--2---:R-:W-:Y:S02]  /*0920*/  @P0 LOP3.LUT R5, R5, R20, RZ, 0x3c, !PT ;  /* 0x0000001405050212 */ /* 0x004fe400078e3cff */
[----:B------:R-:W-:Y:S01]  /*0930*/  LOP3.LUT P0, RZ, R24, 0x8000, RZ, 0xc0, !PT ;  /* 0x0000800018ff7812 */ /* 0x000fe2000780c0ff */
[----:B------:R-:W2:Y:S01]  /*0940*/  @P2 LDG.E R20, desc[UR6][R10.64+0xd8] ;  /* 0x0000d8060a142981 */ /* 0x000ea2000c1e1900 */
[----:B---3--:R-:W-:-:S03]  /*0950*/  @P1 LOP3.LUT R3, R3, R22, RZ, 0x3c, !PT ;  /* 0x0000001603031212 */ /* 0x008fc600078e3cff */
[----:B------:R-:W3:Y:S04]  /*0960*/  @P1 LDG.E R22, desc[UR6][R10.64+0xc4] ;  /* 0x0000c4060a161981 */ /* 0x000ee8000c1e1900 */
[----:B------:R-:W2:Y:S01]  /*0970*/  @P2 LDG.E R24, desc[UR6][R10.64+0xc8] ;  /* 0x0000c8060a182981 */ /* 0x000ea2000c1e1900 */
[----:B------:R-:W-:Y:S02]  /*0980*/  @P1 LOP3.LUT R6, R6, R25, RZ, 0x3c, !PT ;  /* 0x0000001906061212 */ /* 0x000fe400078e3cff */
[----:B----4-:R-:W-:Y:S01]  /*0990*/  @P1 LOP3.LUT R4, R4, R19, RZ, 0x3c, !PT ;  /* 0x0000001304041212 */ /* 0x010fe200078e3cff */
[----:B------:R-:W4:Y:S01]  /*09a0*/  @P2 LDG.E R25, desc[UR6][R10.64+0xd4] ;  /* 0x0000d4060a192981 */ /* 0x000f22000c1e1900 */
[----:B------:R-:W-:-:S03]  /*09b0*/  @P2 LOP3.LUT R6, R6, R23, RZ, 0x3c, !PT ;  /* 0x0000001706062212 */ /* 0x000fc600078e3cff */
[----:B------:R-:W4:Y:S01]  /*09c0*/  @P3 LDG.E R19, desc[UR6][R10.64+0xe0] ;  /* 0x0000e0060a133981 */ /* 0x000f22000c1e1900 */
[----:B------:R-:W-:-:S03]  /*09d0*/  @P2 LOP3.LUT R7, R7, R26, RZ, 0x3c, !PT ;  /* 0x0000001a07072212 */ /* 0x000fc600078e3cff */
[----:B------:R-:W4:Y:S04]  /*09e0*/  @P3 LDG.E R23, desc[UR6][R10.64+0xe8] ;  /* 0x0000e8060a173981 */ /* 0x000f28000c1e1900 */
[----:B------:R-:W4:Y:S01]  /*09f0*/  @P3 LDG.E R26, desc[UR6][R10.64+0xec] ;  /* 0x0000ec060a1a3981 */ /* 0x000f22000c1e1900 */
[----:B---3--:R-:W-:-:S03]  /*0a00*/  @P1 LOP3.LUT R5, R5, R22, RZ, 0x3c, !PT ;  /* 0x0000001605051212 */ /* 0x008fc600078e3cff */
[----:B------:R-:W3:Y:S01]  /*0a10*/  @P3 LDG.E R22, desc[UR6][R10.64+0xdc] ;  /* 0x0000dc060a163981 */ /* 0x000ee2000c1e1900 */
[----:B--2---:R-:W-:-:S03]  /*0a20*/  @P2 LOP3.LUT R3, R3, R24, RZ, 0x3c, !PT ;  /* 0x0000001803032212 */ /* 0x004fc600078e3cff */
[----:B------:R-:W2:Y:S01]  /*0a30*/  @P3 LDG.E R24, desc[UR6][R10.64+0xe4] ;  /* 0x0000e4060a183981 */ /* 0x000ea2000c1e1900 */
[----:B------:R-:W-:Y:S02]  /*0a40*/  @P2 LOP3.LUT R5, R5, R20, RZ, 0x3c, !PT ;  /* 0x0000001405052212 */ /* 0x000fe400078e3cff */
[----:B----4-:R-:W-:Y:S01]  /*0a50*/  @P2 LOP3.LUT R4, R4, R25, RZ, 0x3c, !PT ;  /* 0x0000001904042212 */ /* 0x010fe200078e3cff */
[----:B------:R-:W4:Y:S01]  /*0a60*/  @P4 LDG.E R20, desc[UR6][R10.64+0xf0] ;  /* 0x0000f0060a144981 */ /* 0x000f22000c1e1900 */
[----:B------:R-:W-:-:S03]  /*0a70*/  @P3 LOP3.LUT R6, R6, R19, RZ, 0x3c, !PT ;  /* 0x0000001306063212 */ /* 0x000fc600078e3cff */
        /* <DEDUP_REMOVED lines=26> */
[----:B------:R-:W4:Y:S04]  /*0c20*/  @P6 LDG.E R19, desc[UR6][R10.64+0x124] ;  /* 0x000124060a136981 */ /* 0x000f28000c1e1900 */
[----:B------:R-:W4:Y:S01]  /*0c30*/  @P6 LDG.E R20, desc[UR6][R10.64+0x128] ;  /* 0x000128060a146981 */ /* 0x000f22000c1e1900 */
[----:B------:R-:W-:Y:S02]  /*0c40*/  @P6 LOP3.LUT R6, R6, R23, RZ, 0x3c, !PT ;  /* 0x0000001706066212 */ /* 0x000fe400078e3cff */
[----:B------:R-:W-:Y:S01]  /*0c50*/  @P6 LOP3.LUT R7, R7, R26, RZ, 0x3c, !PT ;  /* 0x0000001a07076212 */ /* 0x000fe200078e3cff */
[----:B------:R-:W4:Y:S04]  /*0c60*/  @P0 LDG.E R23, desc[UR6][R10.64+0x130] ;  /* 0x000130060a170981 */ /* 0x000f28000c1e1900 */
[----:B------:R-:W4:Y:S01]  /*0c70*/  @P0 LDG.E R26, desc[UR6][R10.64+0x13c] ;  /* 0x00013c060a1a0981 */ /* 0x000f22000c1e1900 */
[----:B---3--:R-:W-:-:S03]  /*0c80*/  @P5 LOP3.LUT R5, R5, R22, RZ, 0x3c, !PT ;  /* 0x0000001605055212 */ /* 0x008fc600078e3cff */
[----:B------:R-:W3:Y:S01]  /*0c90*/  @P0 LDG.E R22, desc[UR6][R10.64+0x12c] ;  /* 0x00012c060a160981 */ /* 0x000ee2000c1e1900 */
[----:B--2---:R-:W-:-:S03]  /*0ca0*/  @P6 LOP3.LUT R3, R3, R24, RZ, 0x3c, !PT ;  /* 0x0000001803036212 */ /* 0x004fc600078e3cff */
[----:B------:R-:W2:Y:S01]  /*0cb0*/  @P0 LDG.E R24, desc[UR6][R10.64+0x134] ;  /* 0x000134060a180981 */ /* 0x000ea2000c1e1900 */
[----:B------:R-:W-:-:S04]  /*0cc0*/  UIADD3 UR4, UPT, UPT, UR4, 0x10, URZ ;  /* 0x0000001004047890 */ /* 0x000fc8000fffe0ff */
[----:B------:R-:W-:Y:S01]  /*0cd0*/  UISETP.NE.AND UP0, UPT, UR4, 0x20, UPT ;  /* 0x000000200400788c */ /* 0x000fe2000bf05270 */
[----:B----4-:R-:W-:Y:S02]  /*0ce0*/  @P6 LOP3.LUT R4, R4, R19, RZ, 0x3c, !PT ;  /* 0x0000001304046212 */ /* 0x010fe400078e3cff */
[----:B------:R-:W-:Y:S02]  /*0cf0*/  @P6 LOP3.LUT R5, R5, R20, RZ, 0x3c, !PT ;  /* 0x0000001405056212 */ /* 0x000fe400078e3cff */
[----:B------:R-:W-:Y:S02]  /*0d00*/  @P0 LOP3.LUT R4, R4, R25, RZ, 0x3c, !PT ;  /* 0x0000001904040212 */ /* 0x000fe400078e3cff */
[----:B------:R-:W-:Y:S02]  /*0d10*/  @P0 LOP3.LUT R6, R6, R23, RZ, 0x3c, !PT ;  /* 0x0000001706060212 */ /* 0x000fe400078e3cff */
[----:B------:R-:W-:Y:S02]  /*0d20*/  @P0 LOP3.LUT R5, R5, R26, RZ, 0x3c, !PT ;  /* 0x0000001a05050212 */ /* 0x000fe400078e3cff */
[----:B---3--:R-:W-:-:S02]  /*0d30*/  @P0 LOP3.LUT R3, R3, R22, RZ, 0x3c, !PT ;  /* 0x0000001603030212 */ /* 0x008fc400078e3cff */
[----:B--2---:R-:W-:Y:S01]  /*0d40*/  @P0 LOP3.LUT R7, R7, R24, RZ, 0x3c, !PT ;  /* 0x0000001807070212 */ /* 0x004fe200078e3cff */
[----:B------:R-:W-:Y:S06]  /*0d50*/  BRA.U UP0, `(.L_x_26) ;  /* 0xfffffff5004c7547 */ /* 0x000fec000b83ffff */
[----:B------:R-:W-:-:S05]  /*0d60*/  VIADD R16, R16, 0x1 ;  /* 0x0000000110107836 */ /* 0x000fca0000000000 */
[----:B------:R-:W-:-:S13]  /*0d70*/  ISETP.NE.AND P0, PT, R16, 0x5, PT ;  /* 0x000000051000780c */ /* 0x000fda0003f05270 */
[----:B------:R-:W-:Y:S05]  /*0d80*/  @P0 BRA `(.L_x_27) ;  /* 0xfffffff400300947 */ /* 0x000fea000383ffff */
[----:B------:R0:W-:Y:S01]  /*0d90*/  STL [R1+0x4], R3 ;  /* 0x0000040301007387 */ /* 0x0001e20000100800 */
[----:B------:R-:W-:-:S03]  /*0da0*/  ISETP.NE.U32.AND P0, PT, R21, 0x1, PT ;  /* 0x000000011500780c */ /* 0x000fc60003f05070 */
[----:B------:R0:W-:Y:S01]  /*0db0*/  STL.64 [R1+0x8], R6 ;  /* 0x0000080601007387 */ /* 0x0001e20000100a00 */
[----:B------:R-:W-:-:S03]  /*0dc0*/  ISETP.NE.AND.EX P0, PT, RZ, RZ, PT, P0 ;  /* 0x000000ffff00720c */ /* 0x000fc60003f05300 */
[----:B------:R0:W-:Y:S10]  /*0dd0*/  STL.64 [R1+0x10], R4 ;  /* 0x0000100401007387 */ /* 0x0001f40000100a00 */
[----:B------:R-:W-:Y:S05]  /*0de0*/  @!P0 BRA `(.L_x_25) ;  /* 0x0000001800048947 */ /* 0x000fea0003800000 */
[----:B------:R-:W-:Y:S01]  /*0df0*/  UMOV UR4, URZ ;  /* 0x000000ff00047c82 */ /* 0x000fe20008000000 */
[----:B------:R-:W-:Y:S01]  /*0e00*/  UMOV UR5, URZ ;  /* 0x000000ff00057c82 */ /* 0x000fe20008000000 */
[----:B------:R-:W-:Y:S02]  /*0e10*/  IMAD.MOV.U32 R16, RZ, RZ, RZ ;  /* 0x000000ffff107224 */ /* 0x000fe400078e00ff */
[----:B0-----:R-:W-:Y:S02]  /*0e20*/  IMAD.MOV.U32 R3, RZ, RZ, RZ ;  /* 0x000000ffff037224 */ /* 0x001fe400078e00ff */
[----:B------:R-:W-:Y:S02]  /*0e30*/  IMAD.U32 R5, RZ, RZ, UR4 ;  /* 0x00000004ff057e24 */ /* 0x000fe4000f8e00ff */
[----:B------:R-:W-:Y:S02]  /*0e40*/  IMAD.U32 R4, RZ, RZ, UR5 ;  /* 0x00000005ff047e24 */ /* 0x000fe4000f8e00ff */
[----:B------:R-:W-:-:S02]  /*0e50*/  IMAD.U32 R7, RZ, RZ, UR4 ;  /* 0x00000004ff077e24 */ /* 0x000fc4000f8e00ff */
[----:B------:R-:W-:-:S07]  /*0e60*/  IMAD.U32 R6, RZ, RZ, UR5 ;  /* 0x00000005ff067e24 */ /* 0x000fce000f8e00ff */
.L_x_29:
[----:B------:R-:W-:-:S06]  /*0e70*/  IMAD R17, R16, 0x4, R1 ;  /* 0x0000000410117824 */ /* 0x000fcc00078e0201 */
[----:B------:R-:W5:Y:S01]  /*0e80*/  LDL R17, [R17+0x4] ;  /* 0x0000040011117983 */ /* 0x000f620000100800 */
[----:B------:R-:W-:Y:S01]  /*0e90*/  IMAD.SHL.U32 R18, R16, 0x20, RZ ;  /* 0x0000002010127824 */ /* 0x000fe200078e00ff */
[----:B------:R-:W-:-:S06]  /*0ea0*/  UMOV UR4, URZ ;  /* 0x000000ff00047c82 */ /* 0x000fcc0008000000 */
.L_x_28:
        /* <DEDUP_REMOVED lines=181> */
[----:B------:R-:W-:Y:S05]  /*1a00*/  @P0 BRA `(.L_x_25) ;  /* 0x0000000800fc0947 */ /* 0x000fea0003800000 */
[----:B------:R-:W-:Y:S01]  /*1a10*/  UMOV UR4, URZ ;  /* 0x000000ff00047c82 */ /* 0x000fe20008000000 */
[----:B------:R-:W-:Y:S01]  /*1a20*/  UMOV UR5, URZ ;  /* 0x000000ff00057c82 */ /* 0x000fe20008000000 */
[----:B------:R-:W-:Y:S02]  /*1a30*/  IMAD.MOV.U32 R16, RZ, RZ, RZ ;  /* 0x000000ffff107224 */ /* 0x000fe400078e00ff */
[----:B-1----:R-:W-:Y:S02]  /*1a40*/  IMAD.MOV.U32 R3, RZ, RZ, RZ ;  /* 0x000000ffff037224 */ /* 0x002fe400078e00ff */
[----:B------:R-:W-:Y:S02]  /*1a50*/  IMAD.U32 R5, RZ, RZ, UR4 ;  /* 0x00000004ff057e24 */ /* 0x000fe4000f8e00ff */
[----:B------:R-:W-:Y:S02]  /*1a60*/  IMAD.U32 R4, RZ, RZ, UR5 ;  /* 0x00000005ff047e24 */ /* 0x000fe4000f8e00ff */
[----:B------:R-:W-:-:S02]  /*1a70*/  IMAD.U32 R7, RZ, RZ, UR4 ;  /* 0x00000004ff077e24 */ /* 0x000fc4000f8e00ff */
[----:B------:R-:W-:-:S07]  /*1a80*/  IMAD.U32 R6, RZ, RZ, UR5 ;  /* 0x00000005ff067e24 */ /* 0x000fce000f8e00ff */
.L_x_31:
[----:B------:R-:W-:-:S06]  /*1a90*/  IMAD R17, R16, 0x4, R1 ;  /* 0x0000000410117824 */ /* 0x000fcc00078e0201 */
[----:B------:R-:W5:Y:S01]  /*1aa0*/  LDL R17, [R17+0x4] ;  /* 0x0000040011117983 */ /* 0x000f620000100800 */
[----:B------:R-:W-:Y:S01]  /*1ab0*/  IMAD.SHL.U32 R18, R16, 0x20, RZ ;  /* 0x0000002010127824 */ /* 0x000fe200078e00ff */
[----:B------:R-:W-:-:S06]  /*1ac0*/  UMOV UR4, URZ ;  /* 0x000000ff00047c82 */ /* 0x000fcc0008000000 */
.L_x_30:
        /* <DEDUP_REMOVED lines=10> */
[----:B------:R-:W4:Y:S04]  /*1b70*/  @P3 LDG.E R26, desc[UR6][R10.64+0x4c] ;  /* 0x00004c060a1a3981 */ /* 0x000f28000c1e1900 */
[----:B------:R-:W4:Y:S04]  /*1b80*/  @!P0 LDG.E R19, desc[UR6][R10.64+0x4] ;  /* 0x000004060a138981 */ /* 0x000f28000c1e1900 */
[----:B------:R-:W4:Y:S04]  /*1b90*/  @!P0 LDG.E R21, desc[UR6][R10.64+0xc] ;  /* 0x00000c060a158981 */ /* 0x000f28000c1e1900 */
[----:B------:R-:W4:Y:S01]  /*1ba0*/  @P3 LDG.E R25, desc[UR6][R10.64+0x40] ;  /* 0x000040060a193981 */ /* 0x000f22000c1e1900 */
[----:B--2---:R-:W-:-:S03]  /*1bb0*/  @!P0 LOP3.LUT R5, R5, R20, RZ, 0x3c, !PT ;  /* 0x0000001405058212 */ /* 0x004fc600078e3cff */
[----:B------:R-:W2:Y:S01]  /*1bc0*/  @!P0 LDG.E R20, desc[UR6][R10.64] ;  /* 0x000000060a148981 */ /* 0x000ea2000c1e1900 */
[----:B---3--:R-:W-:-:S03]  /*1bd0*/  @P1 LOP3.LUT R5, R5, R22, RZ, 0x3c, !PT ;  /* 0x0000001605051212 */ /* 0x008fc600078e3cff */
[----:B------:R-:W3:Y:S01]  /*1be0*/  @!P0 LDG.E R22, desc[UR6][R10.64+0x8] ;  /* 0x000008060a168981 */ /* 0x000ee2000c1e1900 */
[----:B----4-:R-:W-:-:S03]  /*1bf0*/  @P2 LOP3.LUT R5, R5, R24, RZ, 0x3c, !PT ;  /* 0x0000001805052212 */ /* 0x010fc600078e3cff */
[----:B------:R-:W4:Y:S01]  /*1c00*/  @P4 LDG.E R24, desc[UR6][R10.64+0x60] ;  /* 0x000060060a184981 */ /* 0x000f22000c1e1900 */
[----:B------:R-:W-:-:S03]  /*1c10*/  @P3 LOP3.LUT R5, R5, R26, RZ, 0x3c, !PT ;  /* 0x0000001a05053212 */ /* 0x000fc600078e3cff */
[----:B------:R-:W4:Y:S01]  /*1c20*/  @P5 LDG.E R26, desc[UR6][R10.64+0x74] ;  /* 0x000074060a1a5981 */ /* 0x000f22000c1e1900 */
[----:B------:R-:W-:-:S03]  /*1c30*/  @!P0 LOP3.LUT R6, R6, R19, RZ, 0x3c, !PT ;  /* 0x0000001306068212 */ /* 0x000fc600078e3cff */
[----:B------:R-:W4:Y:S01]  /*1c40*/  @P1 LDG.E R19, desc[UR6][R10.64+0x18] ;  /* 0x000018060a131981 */ /* 0x000f22000c1e1900 */
[----:B------:R-:W-:-:S03]  /*1c50*/  @!P0 LOP3.LUT R4, R4, R21, RZ, 0x3c, !PT ;  /* 0x0000001504048212 */ /* 0x000fc600078e3cff */
[----:B------:R-:W4:Y:S01]  /*1c60*/  @P1 LDG.E R21, desc[UR6][R10.64+0x20] ;  /* 0x000020060a151981 */ /* 0x000f22000c1e1900 */
[----:B--2---:R-:W-:-:S03]  /*1c70*/  @!P0 LOP3.LUT R3, R3, R20, RZ, 0x3c, !PT ;  /* 0x0000001403038212 */ /* 0x004fc600078e3cff */
[----:B------:R-:W2:Y:S01]  /*1c80*/  @P1 LDG.E R20, desc[UR6][R10.64+0x14] ;  /* 0x000014060a141981 */ /* 0x000ea2000c1e1900 */
[----:B---3--:R-:W-:-:S03]  /*1c90*/  @!P0 LOP3.LUT R7, R7, R22, RZ, 0x3c, !PT ;  /* 0x0000001607078212 */ /* 0x008fc600078e3cff */
[----:B------:R-:W3:Y:S01]  /*1ca0*/  @P1 LDG.E R22, desc[UR6][R10.64+0x1c] ;  /* 0x00001c060a161981 */ /* 0x000ee2000c1e1900 */
[----:B----4-:R-:W-:-:S03]  /*1cb0*/  @P4 LOP3.LUT R5, R5, R24, RZ, 0x3c, !PT ;  /* 0x0000001805054212 */ /* 0x010fc600078e3cff */
        /* <DEDUP_REMOVED lines=13> */
[----:B------:R-:W-:Y:S02]  /*1d90*/  @P2 LOP3.LUT R4, R4, R21, RZ, 0x3c, !PT ;  /* 0x0000001504042212 */ /* 0x000fe400078e3cff */
[----:B------:R-:W-:Y:S01]  /*1da0*/  @P3 LOP3.LUT R6, R6, R25, RZ, 0x3c, !PT ;  /* 0x0000001906063212 */ /* 0x000fe200078e3cff */
        /* <DEDUP_REMOVED lines=20> */
[----:B------:R-:W-:Y:S02]  /*1ef0*/  LOP3.LUT P0, RZ, R23, 0x80, RZ, 0xc0, !PT ;  /* 0x0000008017ff7812 */ /* 0x000fe4000780c0ff */
[----:B------:R-:W-:Y:S02]  /*1f00*/  @P5 LOP3.LUT R5, R5, R26, RZ, 0x3c, !PT ;  /* 0x0000001a05055212 */ /* 0x000fe400078e3cff */
[----:B------:R-:W4:Y:S01]  /*1f10*/  @P6 LDG.E R26, desc[UR6][R10.64+0x88] ;  /* 0x000088060a1a6981 */ /* 0x000f22000c1e1900 */
[----:B------:R-:W-:-:S03]  /*1f20*/  @P5 LOP3.LUT R6, R6, R19, RZ, 0x3c, !PT ;  /* 0x0000001306065212 */ /* 0x000fc600078e3cff */
[----:B------:R-:W4:Y:S01]  /*1f30*/  @P6 LDG.E R19, desc[UR6][R10.64+0x84] ;  /* 0x000084060a136981 */ /* 0x000f22000c1e1900 */
[----:B------:R-:W-:-:S04]  /*1f40*/  @P5 LOP3.LUT R4, R4, R21, RZ, 0x3c, !PT ;  /* 0x0000001504045212 */ /* 0x000fc800078e3cff */
        /* <DEDUP_REMOVED lines=10> */
[----:B------:R-:W-:Y:S02]  /*1ff0*/  @P6 LOP3.LUT R4, R4, R19, RZ, 0x3c, !PT ;  /* 0x0000001304046212 */ /* 0x000fe400078e3cff */
[----:B------:R-:W-:Y:S02]  /*2000*/  @P0 LOP3.LUT R6, R6, R21, RZ, 0x3c, !PT ;  /* 0x0000001506060212 */ /* 0x000fe400078e3cff */
[----:B------:R-:W-:Y:S02]  /*2010*/  @P0 LOP3.LUT R4, R4, R25, RZ, 0x3c, !PT ;  /* 0x0000001904040212 */ /* 0x000fe400078e3cff */
[----:B--2---:R-:W-:Y:S02]  /*2020*/  @P0 LOP3.LUT R3, R3, R20, RZ, 0x3c, !PT ;  /* 0x0000001403030212 */ /* 0x004fe400078e3cff */
[----:B---3--:R-:W-:-:S02]  /*2030*/  @P0 LOP3.LUT R7, R7, R22, RZ, 0x3c, !PT ;  /* 0x0000001607070212 */ /* 0x008fc400078e3cff */
[----:B----4-:R-:W-:Y:S02]  /*2040*/  @P0 LOP3.LUT R5, R5, R24, RZ, 0x3c, !PT ;  /* 0x0000001805050212 */ /* 0x010fe400078e3cff */
[----:B------:R-:W-:-:S13]  /*2050*/  R2P PR, R23.B1, 0x7f ;  /* 0x0000007f17007804 */ /* 0x000fda0000001000 */
[----:B------:R-:W2:Y:S04]  /*2060*/  @P0 LDG.E R22, desc[UR6][R10.64+0xa0] ;  /* 0x0000a0060a160981 */ /* 0x000ea8000c1e1900 */
[----:B------:R-:W3:Y:S04]  /*2070*/  @P0 LDG.E R19, desc[UR6][R10.64+0xa4] ;  /* 0x0000a4060a130981 */ /* 0x000ee8000c1e1900 */
        /* <DEDUP_REMOVED lines=15> */
[----:B------:R-:W-:Y:S02]  /*2170*/  LOP3.LUT P0, RZ, R23, 0x8000, RZ, 0xc0, !PT ;  /* 0x0000800017ff7812 */ /* 0x000fe4000780c0ff */
        /* <DEDUP_REMOVED lines=23> */
[----:B------:R-:W4:Y:S04]  /*22f0*/  @P4 LDG.E R23, desc[UR6][R10.64+0xfc] ;  /* 0x0000fc060a174981 */ /* 0x000f28000c1e1900 */
        /* <DEDUP_REMOVED lines=12> */
[----:B------:R-:W3:Y:S01]  /*23c0*/  @P5 LDG.E R23, desc[UR6][R10.64+0x110] ;  /* 0x000110060a175981 */ /* 0x000ee2000c1e1900 */
[----:B------:R-:W-:-:S03]  /*23d0*/  @P4 LOP3.LUT R3, R3, R24, RZ, 0x3c, !PT ;  /* 0x0000001803034212 */ /* 0x000fc600078e3cff */
[----:B------:R-:W3:Y:S01]  /*23e0*/  @P5 LDG.E R24, desc[UR6][R10.64+0x10c] ;  /* 0x00010c060a185981 */ /* 0x000ee2000c1e1900 */
[----:B------:R-:W-:-:S03]  /*23f0*/  @P4 LOP3.LUT R5, R5, R20, RZ, 0x3c, !PT ;  /* 0x0000001405054212 */ /* 0x000fc600078e3cff */
[----:B------:R-:W3:Y:S01]  /*2400*/  @P6 LDG.E R20, desc[UR6][R10.64+0x120] ;  /* 0x000120060a146981 */ /* 0x000ee2000c1e1900 */
[----:B------:R-:W-:-:S03]  /*2410*/  @P5 LOP3.LUT R5, R5, R26, RZ, 0x3c, !PT ;  /* 0x0000001a05055212 */ /* 0x000fc600078e3cff */
[----:B------:R-:W3:Y:S01]  /*2420*/  @P0 LDG.E R26, desc[UR6][R10.64+0x134] ;  /* 0x000134060a1a0981 */ /* 0x000ee2000c1e1900 */
[----:B--2---:R-:W-:-:S03]  /*2430*/  @P5 LOP3.LUT R3, R3, R22, RZ, 0x3c, !PT ;  /* 0x0000001603035212 */ /* 0x004fc600078e3cff */
[----:B------:R-:W2:Y:S01]  /*2440*/  @P6 LDG.E R22, desc[UR6][R10.64+0x128] ;  /* 0x000128060a166981 */ /* 0x000ea2000c1e1900 */
[----:B------:R-:W-:-:S03]  /*2450*/  @P6 LOP3.LUT R3, R3, R28, RZ, 0x3c, !PT ;  /* 0x0000001c03036212 */ /* 0x000fc600078e3cff */
[----:B------:R-:W2:Y:S01]  /*2460*/  @P0 LDG.E R28, desc[UR6][R10.64+0x13c] ;  /* 0x00013c060a1c0981 */ /* 0x000ea2000c1e1900 */
[----:B----4-:R-:W-:-:S03]  /*2470*/  @P5 LOP3.LUT R6, R6, R21, RZ, 0x3c, !PT ;  /* 0x0000001506065212 */ /* 0x010fc600078e3cff */
[----:B------:R-:W4:Y:S01]  /*2480*/  @P6 LDG.E R21, desc[UR6][R10.64+0x124] ;  /* 0x000124060a156981 */ /* 0x000f22000c1e1900 */
[----:B---3--:R-:W-:Y:S02]  /*2490*/  @P5 LOP3.LUT R4, R4, R23, RZ, 0x3c, !PT ;  /* 0x0000001704045212 */ /* 0x008fe400078e3cff */
[----:B------:R-:W-:Y:S01]  /*24a0*/  @P6 LOP3.LUT R6, R6, R19, RZ, 0x3c, !PT ;  /* 0x0000001306066212 */ /* 0x000fe200078e3cff */
[----:B------:R-:W3:Y:S01]  /*24b0*/  @P0 LDG.E R23, desc[UR6][R10.64+0x138] ;  /* 0x000138060a170981 */ /* 0x000ee2000c1e1900 */
[----:B------:R-:W-:-:S03]  /*24c0*/  @P5 LOP3.LUT R7, R7, R24, RZ, 0x3c, !PT ;  /* 0x0000001807075212 */ /* 0x000fc600078e3cff */
[----:B------:R-:W3:Y:S04]  /*24d0*/  @P0 LDG.E R24, desc[UR6][R10.64+0x12c] ;  /* 0x00012c060a180981 */ /* 0x000ee8000c1e1900 */
[----:B------:R-:W3:Y:S01]  /*24e0*/  @P0 LDG.E R19, desc[UR6][R10.64+0x130] ;  /* 0x000130060a130981 */ /* 0x000ee2000c1e1900 */
[----:B------:R-:W-:-:S04]  /*24f0*/  UIADD3 UR4, UPT, UPT, UR4, 0x10, URZ ;  /* 0x0000001004047890 */ /* 0x000fc8000fffe0ff */
[----:B------:R-:W-:Y:S01]  /*2500*/  UISETP.NE.AND UP0, UPT, UR4, 0x20, UPT ;  /* 0x000000200400788c */ /* 0x000fe2000bf05270 */
[----:B------:R-:W-:-:S04]  /*2510*/  @P6 LOP3.LUT R7, R7, R20, RZ, 0x3c, !PT ;  /* 0x0000001407076212 */ /* 0x000fc800078e3cff */
[----:B------:R-:W-:Y:S02]  /*2520*/  @P0 LOP3.LUT R7, R7, R26, RZ, 0x3c, !PT ;  /* 0x0000001a07070212 */ /* 0x000fe400078e3cff */
[----:B--2---:R-:W-:-:S04]  /*2530*/  @P6 LOP3.LUT R5, R5, R22, RZ, 0x3c, !PT ;  /* 0x0000001605056212 */ /* 0x004fc800078e3cff */
[----:B------:R-:W-:Y:S02]  /*2540*/  @P0 LOP3.LUT R5, R5, R28, RZ, 0x3c, !PT ;  /* 0x0000001c05050212 */ /* 0x000fe400078e3cff */
[----:B----4-:R-:W-:-:S04]  /*2550*/  @P6 LOP3.LUT R4, R4, R21, RZ, 0x3c, !PT ;  /* 0x0000001504046212 */ /* 0x010fc800078e3cff */
[----:B---3--:R-:W-:Y:S02]  /*2560*/  @P0 LOP3.LUT R4, R4, R23, RZ, 0x3c, !PT ;  /* 0x0000001704040212 */ /* 0x008fe400078e3cff */
[----:B------:R-:W-:Y:S02]  /*2570*/  @P0 LOP3.LUT R3, R3, R24, RZ, 0x3c, !PT ;  /* 0x0000001803030212 */ /* 0x000fe400078e3cff */
[----:B------:R-:W-:Y:S01]  /*2580*/  @P0 LOP3.LUT R6, R6, R19, RZ, 0x3c, !PT ;  /* 0x0000001306060212 */ /* 0x000fe200078e3cff */
[----:B------:R-:W-:Y:S06]  /*2590*/  BRA.U UP0, `(.L_x_30) ;  /* 0xfffffff5004c7547 */ /* 0x000fec000b83ffff */
[----:B------:R-:W-:-:S05]  /*25a0*/  VIADD R16, R16, 0x1 ;  /* 0x0000000110107836 */ /* 0x000fca0000000000 */
[----:B------:R-:W-:-:S13]  /*25b0*/  ISETP.NE.AND P0, PT, R16, 0x5, PT ;  /* 0x000000051000780c */ /* 0x000fda0003f05270 */
[----:B------:R-:W-:Y:S05]  /*25c0*/  @P0 BRA `(.L_x_31) ;  /* 0xfffffff400300947 */ /* 0x000fea000383ffff */
[----:B------:R2:W-:Y:S04]  /*25d0*/  STL [R1+0x4], R3 ;  /* 0x0000040301007387 */ /* 0x0005e80000100800 */
[----:B------:R2:W-:Y:S04]  /*25e0*/  STL.64 [R1+0x8], R6 ;  /* 0x0000080601007387 */ /* 0x0005e80000100a00 */
[----:B------:R2:W-:Y:S02]  /*25f0*/  STL.64 [R1+0x10], R4 ;  /* 0x0000100401007387 */ /* 0x0005e40000100a00 */
.L_x_25:
[----:B------:R-:W-:Y:S05]  /*2600*/  BSYNC.RECONVERGENT B1 ;  /* 0x0000000000017941 */ /* 0x000fea0003800200 */
.L_x_24:
[----:B------:R-:W-:Y:S01]  /*2610*/  ISETP.GT.U32.AND P0, PT, R14, 0x3, PT ;  /* 0x000000030e00780c */ /* 0x000fe20003f04070 */
[----:B------:R-:W-:Y:S01]  /*2620*/  VIADD R2, R2, 0x1 ;  /* 0x0000000102027836 */ /* 0x000fe20000000000 */
[--C-:B------:R-:W-:Y:S02]  /*2630*/  SHF.R.U64 R14, R14, 0x2, R15.reuse ;  /* 0x000000020e0e7819 */ /* 0x100fe4000000120f */
[----:B------:R-:W-:Y:S02]  /*2640*/  ISETP.GT.U32.AND.EX P0, PT, R15, RZ, PT, P0 ;  /* 0x000000ff0f00720c */ /* 0x000fe40003f04100 */
[----:B------:R-:W-:-:S11]  /*2650*/  SHF.R.U32.HI R15, RZ, 0x2, R15 ;  /* 0x00000002ff0f7819 */ /* 0x000fd6000001160f */
[----:B------:R-:W-:Y:S05]  /*2660*/  @P0 BRA `(.L_x_32) ;  /* 0xffffffd800cc0947 */ /* 0x000fea000383ffff */
.L_x_23:
[----:B------:R-:W-:Y:S05]  /*2670*/  BSYNC.RECONVERGENT B0 ;  /* 0x0000000000007941 */ /* 0x000fea0003800200 */
.L_x_22:
[----:B------:R-:W3:Y:S01]  /*2680*/  S2R R14, SR_TID.X ;  /* 0x00000000000e7919 */ /* 0x000ee20000002100 */
[----:B------:R-:W4:Y:S01]  /*2690*/  S2UR UR5, SR_CgaCtaId ;  /* 0x00000000000579c3 */ /* 0x000f220000008800 */
[----:B------:R-:W-:Y:S01]  /*26a0*/  UMOV UR4, 0x400 ;  /* 0x0000040000047882 */ /* 0x000fe20000000000 */
[----:B------:R-:W-:Y:S02]  /*26b0*/  IMAD R12, R13, -0x658354e5, R12 ;  /* 0x9a7cab1b0d0c7824 */ /* 0x000fe400078e020c */
[----:B------:R-:W-:Y:S02]  /*26c0*/  IMAD.MOV.U32 R11, RZ, RZ, R3 ;  /* 0x000000ffff0b7224 */ /* 0x000fe400078e0003 */
[----:B------:R-:W-:Y:S02]  /*26d0*/  IMAD.MOV.U32 R13, RZ, RZ, R6 ;  /* 0x000000ffff0d7224 */ /* 0x000fe400078e0006 */
[----:B------:R-:W-:Y:S02]  /*26e0*/  IMAD.MOV.U32 R9, RZ, RZ, R7 ;  /* 0x000000ffff097224 */ /* 0x000fe400078e0007 */
[----:B-1----:R-:W-:-:S02]  /*26f0*/  IMAD.MOV.U32 R2, RZ, RZ, RZ ;  /* 0x000000ffff027224 */ /* 0x002fc400078e00ff */
[----:B0-2---:R-:W-:Y:S01]  /*2700*/  VIADD R6, R12, 0x6a788e ;  /* 0x006a788e0c067836 */ /* 0x005fe20000000000 */
[----:B----4-:R-:W-:-:S03]  /*2710*/  ULEA UR5, UR5, UR4, 0x18 ;  /* 0x0000000405057291 */ /* 0x010fc6000f8ec0ff */
[----:B------:R-:W-:-:S03]  /*2720*/  UMOV UR4, URZ ;  /* 0x000000ff00047c82 */ /* 0x000fc60008000000 */
[----:B---3--:R-:W-:-:S07]  /*2730*/  LEA R3, R14, UR5, 0x2 ;  /* 0x000000050e037c11 */ /* 0x008fce000f8e10ff */
.L_x_33:
[----:B------:R-:W-:Y:S01]  /*2740*/  SHF.R.U32.HI R8, RZ, 0x2, R11 ;  /* 0x00000002ff087819 */ /* 0x000fe2000001160b */
[----:B------:R-:W-:Y:S01]  /*2750*/  IMAD.SHL.U32 R7, R5, 0x10, RZ ;  /* 0x0000001005077824 */ /* 0x000fe200078e00ff */
[----:B------:R-:W-:Y:S01]  /*2760*/  SHF.R.U32.HI R12, RZ, 0x2, R13 ;  /* 0x00000002ff0c7819 */ /* 0x000fe2000001160d */
[----:B------:R-:W-:Y:S01]  /*2770*/  UIADD3 UR4, UPT, UPT, UR4, 0x4, URZ ;  /* 0x0000000404047890 */ /* 0x000fe2000fffe0ff */
[----:B------:R-:W-:Y:S02]  /*2780*/  LOP3.LUT R8, R8, R11, RZ, 0x3c, !PT ;  /* 0x0000000b08087212 */ /* 0x000fe400078e3cff */
[----:B------:R-:W-:Y:S01]  /*2790*/  LOP3.LUT R12, R12, R13, RZ, 0x3c, !PT ;  /* 0x0000000d0c0c7212 */ /* 0x000fe200078e3cff */
[----:B------:R-:W-:Y:S01]  /*27a0*/  UISETP.NE.AND UP0, UPT, UR4, 0xf4240, UPT ;  /* 0x000f42400400788c */ /* 0x000fe2000bf05270 */
[----:B------:R-:W-:Y:S01]  /*27b0*/  SHF.R.U32.HI R13, RZ, 0x2, R4 ;  /* 0x00000002ff0d7819 */ /* 0x000fe20000011604 */
[----:B------:R-:W-:-:S03]  /*27c0*/  IMAD.SHL.U32 R10, R8, 0x2, RZ ;  /* 0x00000002080a7824 */ /* 0x000fc600078e00ff */
[----:B------:R-:W-:Y:S02]  /*27d0*/  LOP3.LUT R13, R13, R4, RZ, 0x3c, !PT ;  /* 0x000000040d0d7212 */ /* 0x000fe400078e3cff */
[----:B------:R-:W-:Y:S01]  /*27e0*/  LOP3.LUT R10, R8, R10, R7, 0x96, !PT ;  /* 0x0000000a080a7212 */ /* 0x000fe200078e9607 */
[----:B------:R-:W-:-:S03]  /*27f0*/  IMAD.SHL.U32 R8, R12, 0x2, RZ ;  /* 0x000000020c087824 */ /* 0x000fc600078e00ff */
[----:B------:R-:W-:Y:S02]  /*2800*/  LOP3.LUT R7, R10, R5, RZ, 0x3c, !PT ;  /* 0x000000050a077212 */ /* 0x000fe400078e3cff */
[----:B------:R-:W-:-:S03]  /*2810*/  SHF.R.U32.HI R10, RZ, 0x2, R9 ;  /* 0x00000002ff0a7819 */ /* 0x000fc60000011609 */
[----:B------:R-:W-:Y:S01]  /*2820*/  IMAD.SHL.U32 R11, R7, 0x10, RZ ;  /* 0x00000010070b7824 */ /* 0x000fe200078e00ff */
[----:B------:R-:W-:-:S04]  /*2830*/  LOP3.LUT R10, R10, R9, RZ, 0x3c, !PT ;  /* 0x000000090a0a7212 */ /* 0x000fc800078e3cff */
[----:B------:R-:W-:Y:S01]  /*2840*/  LOP3.LUT R8, R12, R8, R11, 0x96, !PT ;  /* 0x000000080c087212 */ /* 0x000fe200078e960b */
[----:B------:R-:W-:-:S03]  /*2850*/  IMAD.IADD R12, R7, 0x1, R6 ;  /* 0x00000001070c7824 */ /* 0x000fc600078e0206 */
[----:B------:R-:W-:Y:S01]  /*2860*/  LOP3.LUT R9, R8, R7, RZ, 0x3c, !PT ;  /* 0x0000000708097212 */ /* 0x000fe200078e3cff */
[----:B------:R-:W-:Y:S01]  /*2870*/  IMAD.SHL.U32 R8, R10, 0x2, RZ ;  /* 0x000000020a087824 */ /* 0x000fe200078e00ff */
[----:B------:R-:W-:-:S03]  /*2880*/  I2FP.F32.U32 R12, R12 ;  /* 0x0000000c000c7245 */ /* 0x000fc60000201000 */
[----:B------:R-:W-:-:S05]  /*2890*/  IMAD.SHL.U32 R11, R9, 0x10, RZ ;  /* 0x00000010090b7824 */ /* 0x000fca00078e00ff */
[----:B------:R-:W-:Y:S02]  /*28a0*/  LOP3.LUT R8, R10, R8, R11, 0x96, !PT ;  /* 0x000000080a087212 */ /* 0x000fe400078e960b */
[----:B------:R-:W-:Y:S02]  /*28b0*/  SHF.R.U32.HI R10, RZ, 0x2, R5 ;  /* 0x00000002ff0a7819 */ /* 0x000fe40000011605 */
[----:B------:R-:W-:Y:S01]  /*28c0*/  LOP3.LUT R15, R8, R9, RZ, 0x3c, !PT ;  /* 0x00000009080f7212 */ /* 0x000fe200078e3cff */
[----:B------:R-:W-:Y:S01]  /*28d0*/  IMAD.SHL.U32 R8, R13, 0x2, RZ ;  /* 0x000000020d087824 */ /* 0x000fe200078e00ff */
[----:B------:R-:W-:-:S03]  /*28e0*/  LOP3.LUT R10, R10, R5, RZ, 0x3c, !PT ;  /* 0x000000050a0a7212 */ /* 0x000fc600078e3cff */
[----:B------:R-:W-:-:S05]  /*28f0*/  IMAD.SHL.U32 R4, R15, 0x10, RZ ;  /* 0x000000100f047824 */ /* 0x000fca00078e00ff */
[----:B------:R-:W-:Y:S02]  /*2900*/  LOP3.LUT R4, R13, R8, R4, 0x96, !PT ;  /* 0x000000080d047212 */ /* 0x000fe400078e9604 */
[----:B------:R-:W-:Y:S02]  /*2910*/  SHF.R.U32.HI R8, RZ, 0x2, R7 ;  /* 0x00000002ff087819 */ /* 0x000fe40000011607 */
[----:B------:R-:W-:Y:S01]  /*2920*/  LOP3.LUT R11, R4, R15, RZ, 0x3c, !PT ;  /* 0x0000000f040b7212 */ /* 0x000fe200078e3cff */
[----:B------:R-:W-:Y:S01]  /*2930*/  IMAD.SHL.U32 R4, R10, 0x2, RZ ;  /* 0x000000020a047824 */ /* 0x000fe200078e00ff */
[----:B------:R-:W-:Y:S01]  /*2940*/  LOP3.LUT R8, R8, R7, RZ, 0x3c, !PT ;  /* 0x0000000708087212 */ /* 0x000fe200078e3cff */
[----:B------:R-:W-:Y:S01]  /*2950*/  IMAD.MOV.U32 R7, RZ, RZ, 0x2f800000 ;  /* 0x2f800000ff077424 */ /* 0x000fe200078e00ff */
[----:B------:R-:W-:Y:S01]  /*2960*/  IADD3 R17, PT, PT, R6, 0x10974f, R11 ;  /* 0x0010974f06117810 */ /* 0x000fe20007ffe00b */
[----:B------:R-:W-:Y:S02]  /*2970*/  IMAD.SHL.U32 R5, R11, 0x10, RZ ;  /* 0x000000100b057824 */ /* 0x000fe400078e00ff */
[----:B------:R-:W-:-:S03]  /*2980*/  FFMA R12, R12, R7, 1.1641532182693481445e-10 ;  /* 0x2f0000000c0c7423 */ /* 0x000fc60000000007 */
[----:B------:R-:W-:Y:S02]  /*2990*/  LOP3.LUT R4, R10, R4, R5, 0x96, !PT ;  /* 0x000000040a047212 */ /* 0x000fe400078e9605 */
[--C-:B------:R-:W-:Y:S02]  /*29a0*/  IADD3 R5, PT, PT, R6, 0x587c5, R9.reuse ;  /* 0x000587c506057810 */ /* 0x100fe40007ffe009 */
[----:B------:R-:W-:Y:S01]  /*29b0*/  LOP3.LUT R13, R4, R11, RZ, 0x3c, !PT ;  /* 0x0000000b040d7212 */ /* 0x000fe200078e3cff */
[----:B------:R-:W-:Y:S01]  /*29c0*/  IMAD.SHL.U32 R4, R8, 0x2, RZ ;  /* 0x0000000208047824 */ /* 0x000fe200078e00ff */
[----:B------:R-:W-:Y:S02]  /*29d0*/  I2FP.F32.U32 R16, R5 ;  /* 0x0000000500107245 */ /* 0x000fe40000201000 */
[----:B------:R-:W-:Y:S01]  /*29e0*/  SHF.R.U32.HI R10, RZ, 0x2, R9 ;  /* 0x00000002ff0a7819 */ /* 0x000fe20000011609 */
[----:B------:R-:W-:Y:S01]  /*29f0*/  IMAD.SHL.U32 R5, R13, 0x10, RZ ;  /* 0x000000100d057824 */ /* 0x000fe200078e00ff */
[----:B------:R-:W-:Y:S01]  /*2a00*/  IADD3 R18, PT, PT, R6, 0x161f14, R13 ;  /* 0x00161f1406127810 */ /* 0x000fe20007ffe00d */
[----:B------:R-:W-:Y:S01]  /*2a10*/  FFMA R16, R16, R7, 1.1641532182693481445e-10 ;  /* 0x2f00000010107423 */ /* 0x000fe20000000007 */
[----:B------:R-:W-:-:S02]  /*2a20*/  LOP3.LUT R10, R10, R9, RZ, 0x3c, !PT ;  /* 0x000000090a0a7212 */ /* 0x000fc400078e3cff */
[----:B------:R-:W-:Y:S01]  /*2a30*/  LOP3.LUT R4, R8, R4, R5, 0x96, !PT ;  /* 0x0000000408047212 */ /* 0x000fe200078e9605 */
[----:B------:R-:W-:Y:S01]  /*2a40*/  FMUL R5, R16, R16 ;  /* 0x0000001010057220 */ /* 0x000fe20000400000 */
[----:B------:R-:W-:Y:S02]  /*2a50*/  SHF.R.U32.HI R8, RZ, 0x2, R15 ;  /* 0x00000002ff087819 */ /* 0x000fe4000001160f */
[----:B------:R-:W-:Y:S01]  /*2a60*/  LOP3.LUT R9, R4, R13, RZ, 0x3c, !PT ;  /* 0x0000000d04097212 */ /* 0x000fe200078e3cff */
[----:B------:R-:W-:Y:S01]  /*2a70*/  FFMA R12, R12, R12, R5 ;  /* 0x0000000c0c0c7223 */ /* 0x000fe20000000005 */
[----:B------:R-:W-:Y:S01]  /*2a80*/  IMAD.SHL.U32 R4, R10, 0x2, RZ ;  /* 0x000000020a047824 */ /* 0x000fe200078e00ff */
[----:B------:R-:W-:Y:S02]  /*2a90*/  IADD3 R16, PT, PT, R6, 0xb0f8a, R15 ;  /* 0x000b0f8a06107810 */ /* 0x000fe40007ffe00f */
[----:B------:R-:W-:Y:S01]  /*2aa0*/  IMAD.SHL.U32 R5, R9, 0x10, RZ ;  /* 0x0000001009057824 */ /* 0x000fe200078e00ff */
[----:B------:R-:W-:-:S02]  /*2ab0*/  LOP3.LUT R15, R8, R15, RZ, 0x3c, !PT ;  /* 0x0000000f080f7212 */ /* 0x000fc400078e3cff */
[----:B------:R-:W-:Y:S01]  /*2ac0*/  I2FP.F32.U32 R16, R16 ;  /* 0x0000001000107245 */ /* 0x000fe20000201000 */
[----:B------:R0:W-:Y:S01]  /*2ad0*/  F2I.TRUNC.NTZ R8, R12 ;  /* 0x0000000c00087305 */ /* 0x0001e2000020f100 */
[----:B------:R-:W-:Y:S01]  /*2ae0*/  LOP3.LUT R4, R10, R4, R5, 0x96, !PT ;  /* 0x000000040a047212 */ /* 0x000fe200078e9605 */
[----:B------:R-:W-:Y:S01]  /*2af0*/  IMAD.SHL.U32 R5, R15, 0x2, RZ ;  /* 0x000000020f057824 */ /* 0x000fe200078e00ff */
[----:B------:R-:W-:Y:S01]  /*2b00*/  I2FP.F32.U32 R10, R17 ;  /* 0x00000011000a7245 */ /* 0x000fe20000201000 */
[----:B------:R-:W-:Y:S01]  /*2b10*/  FFMA R16, R16, R7, 1.1641532182693481445e-10 ;  /* 0x2f00000010107423 */ /* 0x000fe20000000007 */
[----:B------:R-:W-:Y:S02]  /*2b20*/  LOP3.LUT R4, R4, R9, RZ, 0x3c, !PT ;  /* 0x0000000904047212 */ /* 0x000fe400078e3cff */
[----:B------:R-:W-:Y:S01]  /*2b30*/  IADD3 R19, PT, PT, R6, 0x1ba6d9, R9 ;  /* 0x001ba6d906137810 */ /* 0x000fe20007ffe009 */
[----:B------:R-:W-:Y:S01]  /*2b40*/  FFMA R17, R10, R7, 1.1641532182693481445e-10 ;  /* 0x2f0000000a117423 */ /* 0x000fe20000000007 */
[----:B0-----:R-:W-:Y:S01]  /*2b50*/  IADD3 R12, PT, PT, R6, 0x212e9e, R4 ;  /* 0x00212e9e060c7810 */ /* 0x001fe20007ffe004 */
[----:B------:R-:W-:Y:S01]  /*2b60*/  IMAD.SHL.U32 R10, R4, 0x10, RZ ;  /* 0x00000010040a7824 */ /* 0x000fe200078e00ff */
[----:B------:R-:W-:Y:S01]  /*2b70*/  I2FP.F32.U32 R18, R18 ;  /* 0x0000001200127245 */ /* 0x000fe20000201000 */
[----:B------:R-:W-:Y:S01]  /*2b80*/  FMUL R17, R17, R17 ;  /* 0x0000001111117220 */ /* 0x000fe20000400000 */
[----:B------:R-:W-:-:S02]  /*2b90*/  I2FP.F32.U32 R12, R12 ;  /* 0x0000000c000c7245 */ /* 0x000fc40000201000 */
[----:B------:R-:W-:Y:S01]  /*2ba0*/  LOP3.LUT R5, R15, R5, R10, 0x96, !PT ;  /* 0x000000050f057212 */ /* 0x000fe200078e960a */
[----:B------:R-:W-:Y:S01]  /*2bb0*/  FFMA R17, R16, R16, R17 ;  /* 0x0000001010117223 */ /* 0x000fe20000000011 */
[----:B------:R-:W-:Y:S01]  /*2bc0*/  I2FP.F32.U32 R10, R19 ;  /* 0x00000013000a7245 */ /* 0x000fe20000201000 */
[-C--:B------:R-:W-:Y:S01]  /*2bd0*/  FFMA R18, R18, R7.reuse, 1.1641532182693481445e-10 ;  /* 0x2f00000012127423 */ /* 0x080fe20000000007 */
[----:B------:R-:W-:Y:S01]  /*2be0*/  LOP3.LUT R5, R5, R4, RZ, 0x3c, !PT ;  /* 0x0000000405057212 */ /* 0x000fe200078e3cff */
[-C--:B------:R-:W-:Y:S02]  /*2bf0*/  FFMA R12, R12, R7.reuse, 1.1641532182693481445e-10 ;  /* 0x2f0000000c0c7423 */ /* 0x080fe40000000007 */
[----:B------:R-:W-:Y:S01]  /*2c00*/  FFMA R10, R10, R7, 1.1641532182693481445e-10 ;  /* 0x2f0000000a0a7423 */ /* 0x000fe20000000007 */
[C---:B------:R-:W-:Y:S01]  /*2c10*/  IADD3 R16, PT, PT, R6.reuse, 0x26b663, R5 ;  /* 0x0026b66306107810 */ /* 0x040fe20007ffe005 */
[----:B------:R-:W-:Y:S01]  /*2c20*/  F2I.TRUNC.NTZ R17, R17 ;  /* 0x0000001100117305 */ /* 0x000fe2000020f100 */
[----:B------:R-:W-:-:S02]  /*2c30*/  VIADD R6, R6, 0x2c3e28 ;  /* 0x002c3e2806067836 */ /* 0x000fc40000000000 */
[----:B------:R-:W-:Y:S01]  /*2c40*/  FMUL R15, R10, R10 ;  /* 0x0000000a0a0f7220 */ /* 0x000fe20000400000 */
[----:B------:R-:W-:-:S03]  /*2c50*/  I2FP.F32.U32 R16, R16 ;  /* 0x0000001000107245 */ /* 0x000fc60000201000 */
[----:B------:R-:W-:Y:S02]  /*2c60*/  FFMA R15, R18, R18, R15 ;  /* 0x00000012120f7223 */ /* 0x000fe4000000000f */
[----:B------:R-:W-:-:S04]  /*2c70*/  FFMA R16, R16, R7, 1.1641532182693481445e-10 ;  /* 0x2f00000010107423 */ /* 0x000fc80000000007 */
[----:B------:R-:W-:Y:S01]  /*2c80*/  FMUL R7, R16, R16 ;  /* 0x0000001010077220 */ /* 0x000fe20000400000 */
[----:B------:R-:W0:Y:S03]  /*2c90*/  F2I.TRUNC.NTZ R15, R15 ;  /* 0x0000000f000f7305 */ /* 0x000e26000020f100 */
[----:B------:R-:W-:-:S06]  /*2ca0*/  FFMA R7, R12, R12, R7 ;  /* 0x0000000c0c077223 */ /* 0x000fcc0000000007 */
[----:B------:R-:W1:Y:S01]  /*2cb0*/  F2I.TRUNC.NTZ R7, R7 ;  /* 0x0000000700077305 */ /* 0x000e62000020f100 */
[----:B0-----:R-:W-:-:S04]  /*2cc0*/  IADD3 R17, PT, PT, R15, R8, R17 ;  /* 0x000000080f117210 */ /* 0x001fc80007ffe011 */
[----:B-1----:R-:W-:-:S05]  /*2cd0*/  IADD3 R2, PT, PT, R2, -R17, -R7 ;  /* 0x8000001102027210 */ /* 0x002fca0007ffe807 */
[----:B------:R-:W-:Y:S01]  /*2ce0*/  VIADD R2, R2, 0x4 ;  /* 0x0000000402027836 */ /* 0x000fe20000000000 */
[----:B------:R-:W-:Y:S06]  /*2cf0*/  BRA.U UP0, `(.L_x_33) ;  /* 0xfffffff900907547 */ /* 0x000fec000b83ffff */
[----:B------:R-:W-:Y:S01]  /*2d00*/  ISETP.NE.AND P0, PT, R14, RZ, PT ;  /* 0x000000ff0e00720c */ /* 0x000fe20003f05270 */
[----:B------:R0:W-:-:S12]  /*2d10*/  STS [R3], R2 ;  /* 0x0000000203007388 */ /* 0x0001d80000000800 */
[----:B0-----:R-:W-:Y:S05]  /*2d20*/  @P0 EXIT ;  /* 0x000000000000094d */ /* 0x001fea0003800000 */
[----:B------:R-:W0:Y:S01]  /*2d30*/  LDS.128 R4, [UR5] ;  /* 0x00000005ff047984 */ /* 0x000e220008000c00 */
[----:B------:R-:W1:Y:S03]  /*2d40*/  LDC.64 R2, c[0x0][0x380] ;  /* 0x0000e000ff027b82 */ /* 0x000e660000000a00 */
[----:B------:R-:W2:Y:S04]  /*2d50*/  LDS.128 R8, [UR5+0x10] ;  /* 0x00001005ff087984 */ /* 0x000ea80008000c00 */
[----:B------:R-:W3:Y:S04]  /*2d60*/  LDS.128 R24, [UR5+0x20] ;  /* 0x00002005ff187984 */ /* 0x000ee80008000c00 */
[----:B------:R-:W4:Y:S04]  /*2d70*/  LDS.128 R12, [UR5+0x30] ;  /* 0x00003005ff0c7984 */ /* 0x000f280008000c00 */
[----:B------:R-:W5:Y:S04]  /*2d80*/  LDS.128 R20, [UR5+0x40] ;  /* 0x00004005ff147984 */ /* 0x000f680008000c00 */
[----:B------:R-:W5:Y:S01]  /*2d90*/  LDS.128 R16, [UR5+0x50] ;  /* 0x00005005ff107984 */ /* 0x000f620008000c00 */
[----:B-1----:R-:W-:Y:S01]  /*2da0*/  IMAD.WIDE.U32 R2, R0, 0x4, R2 ;  /* 0x0000000400027825 */ /* 0x002fe200078e0002 */
[----:B0-----:R-:W-:-:S04]  /*2db0*/  IADD3 R4, PT, PT, R6, R4, R5 ;  /* 0x0000000406047210 */ /* 0x001fc80007ffe005 */
[----:B--2---:R-:W-:Y:S02]  /*2dc0*/  IADD3 R8, PT, PT, R8, R4, R7 ;  /* 0x0000000408087210 */ /* 0x004fe40007ffe007 */
[----:B------:R-:W0:Y:S02]  /*2dd0*/  LDS.128 R4, [UR5+0x60] ;  /* 0x00006005ff047984 */ /* 0x000e240008000c00 */
[----:B------:R-:W-:-:S04]  /*2de0*/  IADD3 R8, PT, PT, R10, R8, R9 ;  /* 0x000000080a087210 */ /* 0x000fc80007ffe009 */
[----:B---3--:R-:W-:Y:S02]  /*2df0*/  IADD3 R24, PT, PT, R24, R8, R11 ;  /* 0x0000000818187210 */ /* 0x008fe40007ffe00b */
[----:B------:R-:W1:Y:S02]  /*2e00*/  LDS.128 R8, [UR5+0x70] ;  /* 0x00007005ff087984 */ /* 0x000e640008000c00 */
[----:B------:R-:W-:-:S04]  /*2e10*/  IADD3 R24, PT, PT, R26, R24, R25 ;  /* 0x000000181a187210 */ /* 0x000fc80007ffe019 */
[----:B----4-:R-:W-:-:S04]  /*2e20*/  IADD3 R12, PT, PT, R12, R24, R27 ;  /* 0x000000180c0c7210 */ /* 0x010fc80007ffe01b */
[----:B------:R-:W-:-:S04]  /*2e30*/  IADD3 R12, PT, PT, R14, R12, R13 ;  /* 0x0000000c0e0c7210 */ /* 0x000fc80007ffe00d */
[----:B-----5:R-:W-:-:S04]  /*2e40*/  IADD3 R12, PT, PT, R20, R12, R15 ;  /* 0x0000000c140c7210 */ /* 0x020fc80007ffe00f */
[----:B------:R-:W-:-:S04]  /*2e50*/  IADD3 R12, PT, PT, R22, R12, R21 ;  /* 0x0000000c160c7210 */ /* 0x000fc80007ffe015 */
[----:B------:R-:W-:-:S04]  /*2e60*/  IADD3 R12, PT, PT, R16, R12, R23 ;  /* 0x0000000c100c7210 */ /* 0x000fc80007ffe017 */
[----:B------:R-:W-:-:S04]  /*2e70*/  IADD3 R12, PT, PT, R18, R12, R17 ;  /* 0x0000000c120c7210 */ /* 0x000fc80007ffe011 */
[----:B0-----:R-:W-:-:S04]  /*2e80*/  IADD3 R4, PT, PT, R4, R12, R19 ;  /* 0x0000000c04047210 */ /* 0x001fc80007ffe013 */
[----:B------:R-:W-:-:S04]  /*2e90*/  IADD3 R4, PT, PT, R6, R4, R5 ;  /* 0x0000000406047210 */ /* 0x000fc80007ffe005 */
[----:B-1----:R-:W-:-:S04]  /*2ea0*/  IADD3 R4, PT, PT, R8, R4, R7 ;  /* 0x0000000408047210 */ /* 0x002fc80007ffe007 */
[----:B------:R-:W-:-:S05]  /*2eb0*/  IADD3 R4, PT, PT, R10, R4, R9 ;  /* 0x000000040a047210 */ /* 0x000fca0007ffe009 */
[----:B------:R-:W-:-:S05]  /*2ec0*/  IMAD.IADD R11, R4, 0x1, R11 ;  /* 0x00000001040b7824 */ /* 0x000fca00078e020b */
[----:B------:R-:W-:Y:S01]  /*2ed0*/  STG.E desc[UR6][R2.64], R11 ;  /* 0x0000000b02007986 */ /* 0x000fe2000c101906 */
[----:B------:R-:W-:Y:S05]  /*2ee0*/  EXIT ;  /* 0x000000000000794d */ /* 0x000fea0003800000 */
.L_x_34:
        /* <DEDUP_REMOVED lines=9> */
.L_x_38:


//--------------------- .nv.global.init           --------------------------
	.section	.nv.global.init,"aw",@progbits
	.align	4
.nv.global.init:
	.type		mrg32k3aM1SubSeq,@object
	.size		mrg32k3aM1SubSeq,(mrg32k3aM2SubSeq - mrg32k3aM1SubSeq)
mrg32k3aM1SubSeq:
        /*0000*/ 	.byte	0x0b, 0xcc, 0xee, 0x04, 0x73, 0x29, 0x8b, 0x6f, 0xf6, 0x53, 0x03, 0xf6, 0x23, 0xf6, 0xea, 0xda
        /* <DEDUP_REMOVED lines=125> */
	.type		mrg32k3aM2SubSeq,@object
	.size		mrg32k3aM2SubSeq,(mrg32k3aM1 - mrg32k3aM2SubSeq)
mrg32k3aM2SubSeq:
        /* <DEDUP_REMOVED lines=126> */
	.type		mrg32k3aM1,@object
	.size		mrg32k3aM1,(mrg32k3aM1Seq - mrg32k3aM1)
mrg32k3aM1:
        /* <DEDUP_REMOVED lines=144> */
	.type		mrg32k3aM1Seq,@object
	.size		mrg32k3aM1Seq,(mrg32k3aM2 - mrg32k3aM1Seq)
mrg32k3aM1Seq:
        /* <DEDUP_REMOVED lines=144> */
	.type		mrg32k3aM2,@object
	.size		mrg32k3aM2,(mrg32k3aM2Seq - mrg32k3aM2)
mrg32k3aM2:
        /* <DEDUP_REMOVED lines=144> */
	.type		mrg32k3aM2Seq,@object
	.size		mrg32k3aM2Seq,(precalc_xorwow_matrix - mrg32k3aM2Seq)
mrg32k3aM2Seq:
        /* <DEDUP_REMOVED lines=144> */
	.type		precalc_xorwow_matrix,@object
	.size		precalc_xorwow_matrix,(precalc_xorwow_offset_matrix - precalc_xorwow_matrix)
precalc_xorwow_matrix:
        /* <DEDUP_REMOVED lines=6400> */
	.type		precalc_xorwow_offset_matrix,@object
	.size		precalc_xorwow_offset_matrix,(.L_1 - precalc_xorwow_offset_matrix)
precalc_xorwow_offset_matrix:
        /* <DEDUP_REMOVED lines=6400> */
.L_1:


//--------------------- .nv.shared.reserved.0     --------------------------
	.section	.nv.shared.reserved.0,"aw",@nobits
	.weak		__nv_reservedSMEM_offset_0_alias
	.size		__nv_reservedSMEM_offset_0_alias, 0, 64
	.other		__nv_reservedSMEM_offset_0_alias,@"STO_CUDA_RESERVED_SHARED STV_DEFAULT"
__nv_reservedSMEM_offset_0_alias:
	.zero		0
	.zero		64


//--------------------- .nv.shared._Z7picountPi   --------------------------
	.section	.nv.shared._Z7picountPi,"aw",@nobits
	.sectionflags	@""
	.align	4
.nv.shared._Z7picountPi:
	.zero		1152


//--------------------- .nv.constant0._Z32cuda_kernel_RNDnormalDitributionPdP17curandStateXORWOW --------------------------
	.section	.nv.constant0._Z32cuda_kernel_RNDnormalDitributionPdP17curandStateXORWOW,"a",@progbits
	.sectionflags	@""
	.align	4
.nv.constant0._Z32cuda_kernel_RNDnormalDitributionPdP17curandStateXORWOW:
	.zero		912


//--------------------- .nv.constant0._Z19cuda_kernel_initRNDmP17curandStateXORWOW --------------------------
	.section	.nv.constant0._Z19cuda_kernel_initRNDmP17curandStateXORWOW,"a",@progbits
	.sectionflags	@""
	.align	4
.nv.constant0._Z19cuda_kernel_initRNDmP17curandStateXORWOW:
	.zero		912


//--------------------- .nv.constant0._Z7picountPi --------------------------
	.section	.nv.constant0._Z7picountPi,"a",@progbits
	.sectionflags	@""
	.align	4
.nv.constant0._Z7picountPi:
	.zero		904


//--------------------- SYMBOLS --------------------------

	.type		.nv.reservedSmem.offset0,@object
	.size		.nv.reservedSmem.offset0,0x4
	.type		.nv.reservedSmem.cap,@object
	.size		.nv.reservedSmem.cap,0x4
